//
// Generated by NVIDIA NVVM Compiler
//
// Compiler Build ID: CL-36424714
// Cuda compilation tools, release 13.0, V13.0.88
// Based on NVVM 20.0.0
//

.version 9.0
.target sm_100
.address_size 64

	// .globl	my_kernel_kernel0
// _ZZ17my_kernel_kernel0E15pad_temp_shared has been demoted
// _ZZ17my_kernel_kernel0E18placeholder_shared has been demoted

.visible .entry my_kernel_kernel0(
	.param .u64 .ptr .align 1 my_kernel_kernel0_param_0,
	.param .u64 .ptr .align 1 my_kernel_kernel0_param_1,
	.param .u64 .ptr .align 1 my_kernel_kernel0_param_2,
	.param .u64 .ptr .align 1 my_kernel_kernel0_param_3
)
{
	.reg .pred 	%p<60>;
	.reg .b16 	%rs<11>;
	.reg .b32 	%r<326>;
	.reg .b32 	%f<206>;
	.reg .b64 	%rd<60>;
	// demoted variable
	.shared .align 4 .b8 _ZZ17my_kernel_kernel0E15pad_temp_shared[2048];
	// demoted variable
	.shared .align 4 .b8 _ZZ17my_kernel_kernel0E18placeholder_shared[1152];
	ld.param.u64 	%rd5, [my_kernel_kernel0_param_0];
	cvta.to.global.u64 	%rd1, %rd5;
	mov.u32 	%r36, %ctaid.x;
	mul.hi.u32 	%r37, %r36, -1840700269;
	shr.u32 	%r38, %r37, 9;
	mul.lo.s32 	%r39, %r38, 896;
	sub.s32 	%r40, %r36, %r39;
	setp.lt.u32 	%p11, %r40, 64;
	shl.b32 	%r41, %r36, 26;
	shr.s32 	%r42, %r41, 31;
	and.b32  	%r43, %r36, 32;
	setp.eq.s32 	%p12, %r43, 0;
	mov.u32 	%r1, %tid.x;
	setp.lt.u32 	%p13, %r1, 4;
	and.pred  	%p14, %p13, %p12;
	mul.lo.s32 	%r2, %r38, 401408;
	shr.u32 	%r44, %r40, 6;
	mul.lo.s32 	%r3, %r44, 14336;
	and.b32  	%r4, %r42, 3584;
	shl.b32 	%r45, %r1, 6;
	and.b32  	%r46, %r45, 65280;
	shl.b32 	%r47, %r36, 3;
	and.b32  	%r5, %r47, 248;
	and.b32  	%r48, %r1, 3;
	or.b32  	%r49, %r48, %r2;
	add.s32 	%r50, %r49, -7424;
	add.s32 	%r51, %r50, %r46;
	or.b32  	%r52, %r51, %r5;
	add.s32 	%r53, %r52, %r3;
	add.s32 	%r6, %r53, %r4;
	shl.b32 	%r54, %r1, 2;
	mov.u32 	%r55, _ZZ17my_kernel_kernel0E15pad_temp_shared;
	add.s32 	%r7, %r55, %r54;
	shr.u32 	%r56, %r40, 5;
	and.b32  	%r57, %r56, 30;
	add.s32 	%r58, %r1, 56;
	shr.u32 	%r59, %r58, 6;
	or.b32  	%r60, %r57, %r59;
	setp.eq.s32 	%p16, %r60, 0;
	and.b32  	%r61, %r1, 60;
	setp.eq.s32 	%p17, %r61, 8;
	and.pred  	%p18, %p17, %p12;
	and.b32  	%r62, %r42, 14;
	shr.u32 	%r63, %r1, 2;
	add.s32 	%r64, %r63, 14;
	and.b32  	%r65, %r64, 15;
	add.s32 	%r66, %r62, %r65;
	setp.gt.u32 	%p19, %r66, 28;
	shl.b32 	%r68, %r64, 8;
	and.b32  	%r69, %r68, 3840;
	or.b32  	%r70, %r50, %r5;
	add.s32 	%r71, %r70, %r3;
	mad.lo.s32 	%r72, %r59, 7168, %r71;
	add.s32 	%r73, %r72, %r4;
	add.s32 	%r8, %r73, %r69;
	add.s32 	%r74, %r1, 112;
	shr.u32 	%r75, %r74, 6;
	shl.b32 	%r76, %r63, 8;
	add.s32 	%r77, %r76, 3072;
	and.b32  	%r78, %r77, 3840;
	mad.lo.s32 	%r79, %r75, 7168, %r71;
	add.s32 	%r80, %r79, %r4;
	add.s32 	%r9, %r80, %r78;
	add.s32 	%r81, %r1, 168;
	shr.u32 	%r82, %r81, 6;
	add.s32 	%r83, %r57, %r82;
	setp.gt.u32 	%p20, %r83, 28;
	setp.eq.s32 	%p21, %r61, 24;
	and.pred  	%p22, %p21, %p12;
	or.pred  	%p23, %p22, %p20;
	add.s32 	%r84, %r63, 10;
	and.b32  	%r85, %r84, 15;
	add.s32 	%r86, %r62, %r85;
	setp.gt.u32 	%p24, %r86, 28;
	shl.b32 	%r88, %r84, 8;
	and.b32  	%r89, %r88, 3840;
	mad.lo.s32 	%r90, %r82, 7168, %r71;
	add.s32 	%r91, %r90, %r4;
	add.s32 	%r10, %r91, %r89;
	add.s32 	%r92, %r63, 56;
	shr.u32 	%r93, %r92, 4;
	and.b32  	%r94, %r93, 3;
	or.b32  	%r95, %r94, %r57;
	setp.eq.s32 	%p25, %r95, 0;
	add.s32 	%r96, %r94, %r57;
	setp.gt.u32 	%p26, %r96, 28;
	or.pred  	%p27, %p25, %p26;
	setp.eq.s32 	%p28, %r61, 32;
	and.pred  	%p29, %p28, %p12;
	or.pred  	%p30, %p29, %p27;
	and.b32  	%r98, %r63, 15;
	xor.b32  	%r99, %r98, 8;
	add.s32 	%r100, %r62, %r99;
	setp.gt.u32 	%p31, %r100, 28;
	add.s32 	%r102, %r1, 224;
	shr.u32 	%r103, %r102, 8;
	and.b32  	%r104, %r76, 3840;
	xor.b32  	%r105, %r104, 2048;
	mad.lo.s32 	%r106, %r103, 200704, %r71;
	add.s32 	%r107, %r106, %r4;
	add.s32 	%r108, %r107, %r105;
	mad.lo.s32 	%r11, %r94, 7168, %r108;
	add.s32 	%r109, %r63, 6;
	shr.u32 	%r110, %r109, 4;
	or.b32  	%r111, %r57, %r110;
	setp.eq.s32 	%p32, %r111, 0;
	setp.eq.s32 	%p33, %r61, 40;
	and.pred  	%p34, %p33, %p12;
	or.pred  	%p35, %p34, %p32;
	and.b32  	%r112, %r109, 15;
	add.s32 	%r113, %r62, %r112;
	setp.gt.u32 	%p36, %r113, 28;
	add.s32 	%r115, %r1, 280;
	shr.u32 	%r116, %r115, 8;
	shl.b32 	%r117, %r109, 8;
	and.b32  	%r118, %r117, 3840;
	mad.lo.s32 	%r119, %r116, 200704, %r71;
	add.s32 	%r120, %r119, %r4;
	mad.lo.s32 	%r121, %r110, 7168, %r120;
	add.s32 	%r12, %r121, %r118;
	add.s32 	%r122, %r1, 336;
	shr.u32 	%r123, %r122, 8;
	add.s32 	%r124, %r63, 20;
	shr.u32 	%r125, %r124, 4;
	add.s32 	%r126, %r76, 1024;
	and.b32  	%r127, %r126, 3840;
	mad.lo.s32 	%r128, %r123, 200704, %r71;
	add.s32 	%r129, %r128, %r4;
	mad.lo.s32 	%r130, %r125, 7168, %r129;
	add.s32 	%r13, %r130, %r127;
	add.s32 	%r131, %r63, 2;
	add.s32 	%r132, %r62, %r131;
	add.s32 	%r133, %r1, 392;
	shr.u32 	%r134, %r133, 8;
	add.s32 	%r135, %r63, 34;
	shr.u32 	%r136, %r135, 4;
	shl.b32 	%r137, %r131, 8;
	mad.lo.s32 	%r138, %r134, 200704, %r71;
	add.s32 	%r139, %r138, %r4;
	add.s32 	%r140, %r139, %r137;
	mad.lo.s32 	%r15, %r136, 7168, %r140;
	add.s32 	%r141, %r63, 48;
	shr.u32 	%r142, %r141, 4;
	add.s32 	%r143, %r57, %r142;
	setp.gt.u32 	%p37, %r143, 28;
	or.pred  	%p1, %p37, %p14;
	setp.gt.u32 	%p38, %r40, 831;
	setp.gt.u32 	%p39, %r132, 16;
	mul.lo.s32 	%r144, %r1, 768;
	mul.lo.s32 	%r145, %r1, 12;
	and.b32  	%r146, %r54, 4;
	or.b32  	%r147, %r145, 1;
	and.b32  	%r148, %r147, 5;
	or.b32  	%r149, %r145, 2;
	and.b32  	%r150, %r149, 6;
	or.b32  	%r151, %r145, 3;
	and.b32  	%r152, %r151, 7;
	add.s32 	%r153, %r144, 256;
	and.b32  	%r154, %r153, 2095104;
	shl.b32 	%r155, %r145, 5;
	add.s32 	%r156, %r155, 128;
	and.b32  	%r157, %r156, 768;
	xor.b32  	%r158, %r146, 4;
	or.b32  	%r159, %r154, %r5;
	or.b32  	%r160, %r159, %r158;
	or.b32  	%r16, %r160, %r157;
	add.s32 	%r161, %r144, 320;
	and.b32  	%r162, %r161, 2095104;
	add.s32 	%r163, %r145, 5;
	shl.b32 	%r164, %r163, 5;
	and.b32  	%r165, %r164, 768;
	and.b32  	%r166, %r163, 5;
	or.b32  	%r167, %r162, %r5;
	or.b32  	%r168, %r167, %r166;
	or.b32  	%r17, %r168, %r165;
	add.s32 	%r169, %r144, 384;
	and.b32  	%r170, %r169, 2095104;
	add.s32 	%r171, %r145, 6;
	shl.b32 	%r172, %r171, 5;
	and.b32  	%r173, %r172, 768;
	and.b32  	%r174, %r171, 6;
	or.b32  	%r175, %r170, %r5;
	or.b32  	%r176, %r175, %r174;
	or.b32  	%r18, %r176, %r173;
	add.s32 	%r177, %r144, 448;
	and.b32  	%r178, %r177, 2095104;
	add.s32 	%r179, %r145, 7;
	shl.b32 	%r180, %r179, 5;
	and.b32  	%r181, %r180, 768;
	and.b32  	%r182, %r179, 7;
	or.b32  	%r183, %r178, %r5;
	or.b32  	%r184, %r183, %r182;
	or.b32  	%r19, %r184, %r181;
	add.s32 	%r185, %r144, 512;
	and.b32  	%r186, %r185, 2095104;
	add.s32 	%r187, %r155, 256;
	and.b32  	%r188, %r187, 768;
	or.b32  	%r189, %r146, %r5;
	or.b32  	%r190, %r189, %r186;
	or.b32  	%r20, %r190, %r188;
	add.s32 	%r191, %r144, 576;
	and.b32  	%r192, %r191, 2095104;
	add.s32 	%r193, %r155, 288;
	and.b32  	%r194, %r193, 768;
	or.b32  	%r195, %r192, %r5;
	or.b32  	%r196, %r195, %r148;
	or.b32  	%r21, %r196, %r194;
	add.s32 	%r197, %r144, 640;
	and.b32  	%r198, %r197, 2095104;
	add.s32 	%r199, %r155, 320;
	and.b32  	%r200, %r199, 768;
	or.b32  	%r201, %r198, %r5;
	or.b32  	%r202, %r201, %r150;
	or.b32  	%r22, %r202, %r200;
	add.s32 	%r203, %r144, 704;
	and.b32  	%r204, %r203, 2095104;
	add.s32 	%r205, %r155, 352;
	and.b32  	%r206, %r205, 768;
	or.b32  	%r207, %r204, %r5;
	or.b32  	%r208, %r207, %r152;
	or.b32  	%r23, %r208, %r206;
	cvt.u16.u32 	%rs3, %r1;
	mul.hi.u16 	%rs1, %rs3, 2341;
	shl.b16 	%rs4, %rs1, 8;
	mul.lo.s16 	%rs5, %rs1, 28;
	sub.s16 	%rs2, %rs3, %rs5;
	shl.b16 	%rs6, %rs2, 1;
	and.b16  	%rs7, %rs6, 60;
	or.b16  	%rs8, %rs7, %rs4;
	and.b32  	%r24, %r1, 1;
	or.pred  	%p2, %p11, %p14;
	or.pred  	%p40, %p16, %p18;
	or.pred  	%p3, %p40, %p19;
	or.pred  	%p4, %p23, %p24;
	or.pred  	%p5, %p30, %p31;
	or.pred  	%p6, %p35, %p36;
	or.pred  	%p7, %p38, %p39;
	mul.wide.u16 	%r209, %rs8, 4;
	add.s32 	%r25, %r55, %r209;
	mov.u32 	%r210, _ZZ17my_kernel_kernel0E18placeholder_shared;
	add.s32 	%r211, %r146, %r210;
	add.s32 	%r26, %r211, 160;
	mov.b32 	%r322, 0;
	mov.pred 	%p58, -1;
	mov.f32 	%f198, 0f00000000;
	mov.f32 	%f199, %f198;
	mov.f32 	%f200, %f198;
	mov.f32 	%f201, %f198;
	mov.f32 	%f202, %f198;
	mov.f32 	%f203, %f198;
	mov.f32 	%f204, %f198;
	mov.f32 	%f205, %f198;
$L__BB0_1:
	mov.pred 	%p8, %p58;
	bar.sync 	0;
	mov.f32 	%f180, 0f00000000;
	@%p2 bra 	$L__BB0_3;
	shl.b32 	%r212, %r322, 2;
	add.s32 	%r213, %r6, %r212;
	mul.wide.u32 	%rd6, %r213, 4;
	add.s64 	%rd7, %rd1, %rd6;
	ld.global.nc.f32 	%f180, [%rd7];
$L__BB0_3:
	st.shared.f32 	[%r7], %f180;
	mov.f32 	%f181, 0f00000000;
	@%p3 bra 	$L__BB0_5;
	shl.b32 	%r214, %r322, 2;
	add.s32 	%r215, %r8, %r214;
	mul.wide.s32 	%rd8, %r215, 4;
	add.s64 	%rd9, %rd1, %rd8;
	ld.global.nc.f32 	%f181, [%rd9];
$L__BB0_5:
	st.shared.f32 	[%r7+224], %f181;
	and.b32  	%r216, %r1, 60;
	setp.eq.s32 	%p41, %r216, 16;
	mov.u32 	%r217, %ctaid.x;
	shl.b32 	%r218, %r217, 26;
	shr.s32 	%r219, %r218, 31;
	and.b32  	%r220, %r217, 32;
	setp.eq.s32 	%p42, %r220, 0;
	and.pred  	%p43, %p41, %p42;
	and.b32  	%r221, %r219, 14;
	shr.u32 	%r222, %r1, 2;
	add.s32 	%r223, %r222, 12;
	and.b32  	%r224, %r223, 15;
	add.s32 	%r225, %r221, %r224;
	setp.gt.u32 	%p44, %r225, 28;
	or.pred  	%p45, %p43, %p44;
	mov.f32 	%f182, 0f00000000;
	@%p45 bra 	$L__BB0_7;
	shl.b32 	%r227, %r322, 2;
	add.s32 	%r228, %r9, %r227;
	mul.wide.s32 	%rd10, %r228, 4;
	add.s64 	%rd11, %rd1, %rd10;
	ld.global.nc.f32 	%f182, [%rd11];
$L__BB0_7:
	st.shared.f32 	[%r7+448], %f182;
	mov.f32 	%f183, 0f00000000;
	@%p4 bra 	$L__BB0_9;
	shl.b32 	%r229, %r322, 2;
	add.s32 	%r230, %r10, %r229;
	mul.wide.u32 	%rd12, %r230, 4;
	add.s64 	%rd13, %rd1, %rd12;
	ld.global.nc.f32 	%f183, [%rd13];
$L__BB0_9:
	st.shared.f32 	[%r7+672], %f183;
	mov.f32 	%f184, 0f00000000;
	@%p5 bra 	$L__BB0_11;
	shl.b32 	%r231, %r322, 2;
	add.s32 	%r232, %r11, %r231;
	mul.wide.s32 	%rd14, %r232, 4;
	add.s64 	%rd15, %rd1, %rd14;
	ld.global.nc.f32 	%f184, [%rd15];
$L__BB0_11:
	st.shared.f32 	[%r7+896], %f184;
	mov.f32 	%f185, 0f00000000;
	@%p6 bra 	$L__BB0_13;
	shl.b32 	%r233, %r322, 2;
	add.s32 	%r234, %r12, %r233;
	mul.wide.u32 	%rd16, %r234, 4;
	add.s64 	%rd17, %rd1, %rd16;
	ld.global.nc.f32 	%f185, [%rd17];
$L__BB0_13:
	st.shared.f32 	[%r7+1120], %f185;
	and.b32  	%r235, %r1, 60;
	setp.eq.s32 	%p46, %r235, 48;
	mov.u32 	%r236, %ctaid.x;
	shl.b32 	%r237, %r236, 26;
	shr.s32 	%r238, %r237, 31;
	and.b32  	%r239, %r236, 32;
	setp.eq.s32 	%p47, %r239, 0;
	and.pred  	%p48, %p46, %p47;
	and.b32  	%r240, %r238, 14;
	shr.u32 	%r241, %r1, 2;
	add.s32 	%r242, %r241, 4;
	and.b32  	%r243, %r242, 15;
	add.s32 	%r244, %r240, %r243;
	setp.gt.u32 	%p49, %r244, 28;
	or.pred  	%p50, %p48, %p49;
	mov.f32 	%f186, 0f00000000;
	@%p50 bra 	$L__BB0_15;
	shl.b32 	%r246, %r322, 2;
	add.s32 	%r247, %r13, %r246;
	mul.wide.u32 	%rd18, %r247, 4;
	add.s64 	%rd19, %rd1, %rd18;
	ld.global.nc.f32 	%f186, [%rd19];
$L__BB0_15:
	setp.gt.u32 	%p51, %r132, 28;
	st.shared.f32 	[%r7+1344], %f186;
	mov.f32 	%f187, 0f00000000;
	@%p51 bra 	$L__BB0_17;
	shl.b32 	%r248, %r322, 2;
	add.s32 	%r249, %r15, %r248;
	mul.wide.u32 	%rd20, %r249, 4;
	add.s64 	%rd21, %rd1, %rd20;
	ld.global.nc.f32 	%f187, [%rd21];
$L__BB0_17:
	st.shared.f32 	[%r7+1568], %f187;
	mov.f32 	%f188, 0f00000000;
	@%p1 bra 	$L__BB0_19;
	shl.b32 	%r250, %r322, 2;
	add.s32 	%r251, %r1, 448;
	shr.u32 	%r252, %r251, 8;
	mad.lo.s32 	%r253, %r252, 200704, %r6;
	shr.u32 	%r254, %r1, 2;
	add.s32 	%r255, %r254, 48;
	shr.u32 	%r256, %r255, 4;
	mad.lo.s32 	%r257, %r256, 7168, %r253;
	add.s32 	%r258, %r257, %r250;
	mul.wide.u32 	%rd22, %r258, 4;
	add.s64 	%rd23, %rd1, %rd22;
	ld.global.nc.f32 	%f188, [%rd23];
$L__BB0_19:
	setp.gt.u32 	%p52, %r1, 7;
	st.shared.f32 	[%r7+1792], %f188;
	@%p52 bra 	$L__BB0_23;
	mov.f32 	%f189, 0f00000000;
	@%p7 bra 	$L__BB0_22;
	shl.b32 	%r259, %r322, 2;
	and.b32  	%r260, %r1, 3;
	add.s32 	%r261, %r260, %r2;
	add.s32 	%r262, %r261, %r5;
	add.s32 	%r263, %r262, %r3;
	add.s32 	%r264, %r263, %r4;
	shl.b32 	%r265, %r1, 6;
	and.b32  	%r266, %r265, 65280;
	add.s32 	%r267, %r264, %r266;
	add.s32 	%r268, %r267, %r259;
	add.s32 	%r269, %r268, 218368;
	mul.wide.u32 	%rd24, %r269, 4;
	add.s64 	%rd25, %rd1, %rd24;
	ld.global.nc.f32 	%f189, [%rd25];
$L__BB0_22:
	st.shared.f32 	[%r7+2016], %f189;
	bra.uni 	$L__BB0_24;
$L__BB0_23:
	setp.gt.u32 	%p53, %r1, 23;
	@%p53 bra 	$L__BB0_25;
$L__BB0_24:
	ld.param.u64 	%rd57, [my_kernel_kernel0_param_1];
	shl.b32 	%r270, %r322, 10;
	mul.lo.s32 	%r271, %r1, 768;
	and.b32  	%r272, %r271, 1046528;
	shl.b32 	%r273, %r1, 2;
	and.b32  	%r274, %r273, 4;
	or.b32  	%r275, %r272, %r5;
	add.s32 	%r276, %r275, %r274;
	mul.lo.s32 	%r277, %r1, 12;
	shl.b32 	%r278, %r277, 5;
	and.b32  	%r279, %r278, 768;
	add.s32 	%r280, %r276, %r279;
	add.s32 	%r281, %r280, %r270;
	cvta.to.global.u64 	%rd26, %rd57;
	mul.wide.u32 	%rd27, %r281, 4;
	add.s64 	%rd28, %rd26, %rd27;
	ld.global.nc.f32 	%f64, [%rd28];
	mov.u32 	%r282, _ZZ17my_kernel_kernel0E18placeholder_shared;
	mad.lo.s32 	%r283, %r1, 48, %r282;
	st.shared.f32 	[%r283], %f64;
	or.b32  	%r284, %r277, 1;
	and.b32  	%r285, %r284, 5;
	add.s32 	%r286, %r275, %r285;
	add.s32 	%r287, %r286, %r279;
	add.s32 	%r288, %r287, %r270;
	mul.wide.u32 	%rd29, %r288, 4;
	add.s64 	%rd30, %rd26, %rd29;
	ld.global.nc.f32 	%f65, [%rd30];
	st.shared.f32 	[%r283+4], %f65;
	or.b32  	%r289, %r277, 2;
	and.b32  	%r290, %r289, 6;
	add.s32 	%r291, %r275, %r290;
	add.s32 	%r292, %r291, %r279;
	add.s32 	%r293, %r292, %r270;
	mul.wide.u32 	%rd31, %r293, 4;
	add.s64 	%rd32, %rd26, %rd31;
	ld.global.nc.f32 	%f66, [%rd32];
	st.shared.f32 	[%r283+8], %f66;
	or.b32  	%r294, %r277, 3;
	and.b32  	%r295, %r294, 7;
	add.s32 	%r296, %r275, %r295;
	add.s32 	%r297, %r296, %r279;
	add.s32 	%r298, %r297, %r270;
	mul.wide.u32 	%rd33, %r298, 4;
	add.s64 	%rd34, %rd26, %rd33;
	ld.global.nc.f32 	%f67, [%rd34];
	st.shared.f32 	[%r283+12], %f67;
	add.s32 	%r299, %r16, %r270;
	mul.wide.u32 	%rd35, %r299, 4;
	add.s64 	%rd36, %rd26, %rd35;
	ld.global.nc.f32 	%f68, [%rd36];
	st.shared.f32 	[%r283+16], %f68;
	add.s32 	%r300, %r17, %r270;
	mul.wide.u32 	%rd37, %r300, 4;
	add.s64 	%rd38, %rd26, %rd37;
	ld.global.nc.f32 	%f69, [%rd38];
	st.shared.f32 	[%r283+20], %f69;
	add.s32 	%r301, %r18, %r270;
	mul.wide.u32 	%rd39, %r301, 4;
	add.s64 	%rd40, %rd26, %rd39;
	ld.global.nc.f32 	%f70, [%rd40];
	st.shared.f32 	[%r283+24], %f70;
	add.s32 	%r302, %r19, %r270;
	mul.wide.u32 	%rd41, %r302, 4;
	add.s64 	%rd42, %rd26, %rd41;
	ld.global.nc.f32 	%f71, [%rd42];
	st.shared.f32 	[%r283+28], %f71;
	add.s32 	%r303, %r20, %r270;
	mul.wide.u32 	%rd43, %r303, 4;
	add.s64 	%rd44, %rd26, %rd43;
	ld.global.nc.f32 	%f72, [%rd44];
	st.shared.f32 	[%r283+32], %f72;
	add.s32 	%r304, %r21, %r270;
	mul.wide.u32 	%rd45, %r304, 4;
	add.s64 	%rd46, %rd26, %rd45;
	ld.global.nc.f32 	%f73, [%rd46];
	st.shared.f32 	[%r283+36], %f73;
	add.s32 	%r305, %r22, %r270;
	mul.wide.u32 	%rd47, %r305, 4;
	add.s64 	%rd48, %rd26, %rd47;
	ld.global.nc.f32 	%f74, [%rd48];
	st.shared.f32 	[%r283+40], %f74;
	add.s32 	%r306, %r23, %r270;
	mul.wide.u32 	%rd49, %r306, 4;
	add.s64 	%rd50, %rd26, %rd49;
	ld.global.nc.f32 	%f75, [%rd50];
	st.shared.f32 	[%r283+44], %f75;
$L__BB0_25:
	bar.sync 	0;
	mov.b32 	%r323, 0;
	mov.pred 	%p59, -1;
$L__BB0_26:
	mov.pred 	%p9, %p59;
	shl.b32 	%r309, %r323, 3;
	add.s32 	%r29, %r25, %r309;
	shl.b32 	%r310, %r323, 6;
	add.s32 	%r324, %r26, %r310;
	mov.b32 	%r325, 256;
$L__BB0_27:
	add.s32 	%r311, %r29, %r325;
	ld.shared.f32 	%f76, [%r311+-256];
	ld.shared.f32 	%f77, [%r324+-160];
	fma.rn.f32 	%f78, %f76, %f77, %f205;
	ld.shared.f32 	%f79, [%r324+-152];
	fma.rn.f32 	%f80, %f76, %f79, %f204;
	ld.shared.f32 	%f81, [%r324+-144];
	fma.rn.f32 	%f82, %f76, %f81, %f203;
	ld.shared.f32 	%f83, [%r324+-136];
	fma.rn.f32 	%f84, %f76, %f83, %f202;
	ld.shared.f32 	%f85, [%r311];
	fma.rn.f32 	%f86, %f85, %f77, %f201;
	fma.rn.f32 	%f87, %f85, %f79, %f200;
	fma.rn.f32 	%f88, %f85, %f81, %f199;
	fma.rn.f32 	%f89, %f85, %f83, %f198;
	ld.shared.f32 	%f90, [%r311+-252];
	ld.shared.f32 	%f91, [%r324+-128];
	fma.rn.f32 	%f92, %f90, %f91, %f78;
	ld.shared.f32 	%f93, [%r324+-120];
	fma.rn.f32 	%f94, %f90, %f93, %f80;
	ld.shared.f32 	%f95, [%r324+-112];
	fma.rn.f32 	%f96, %f90, %f95, %f82;
	ld.shared.f32 	%f97, [%r324+-104];
	fma.rn.f32 	%f98, %f90, %f97, %f84;
	ld.shared.f32 	%f99, [%r311+4];
	fma.rn.f32 	%f100, %f99, %f91, %f86;
	fma.rn.f32 	%f101, %f99, %f93, %f87;
	fma.rn.f32 	%f102, %f99, %f95, %f88;
	fma.rn.f32 	%f103, %f99, %f97, %f89;
	ld.shared.f32 	%f104, [%r311+-240];
	ld.shared.f32 	%f105, [%r324+-32];
	fma.rn.f32 	%f106, %f104, %f105, %f92;
	ld.shared.f32 	%f107, [%r324+-24];
	fma.rn.f32 	%f108, %f104, %f107, %f94;
	ld.shared.f32 	%f109, [%r324+-16];
	fma.rn.f32 	%f110, %f104, %f109, %f96;
	ld.shared.f32 	%f111, [%r324+-8];
	fma.rn.f32 	%f112, %f104, %f111, %f98;
	ld.shared.f32 	%f113, [%r311+16];
	fma.rn.f32 	%f114, %f113, %f105, %f100;
	fma.rn.f32 	%f115, %f113, %f107, %f101;
	fma.rn.f32 	%f116, %f113, %f109, %f102;
	fma.rn.f32 	%f117, %f113, %f111, %f103;
	ld.shared.f32 	%f118, [%r311+-236];
	ld.shared.f32 	%f119, [%r324];
	fma.rn.f32 	%f120, %f118, %f119, %f106;
	ld.shared.f32 	%f121, [%r324+8];
	fma.rn.f32 	%f122, %f118, %f121, %f108;
	ld.shared.f32 	%f123, [%r324+16];
	fma.rn.f32 	%f124, %f118, %f123, %f110;
	ld.shared.f32 	%f125, [%r324+24];
	fma.rn.f32 	%f126, %f118, %f125, %f112;
	ld.shared.f32 	%f127, [%r311+20];
	fma.rn.f32 	%f128, %f127, %f119, %f114;
	fma.rn.f32 	%f129, %f127, %f121, %f115;
	fma.rn.f32 	%f130, %f127, %f123, %f116;
	fma.rn.f32 	%f131, %f127, %f125, %f117;
	ld.shared.f32 	%f132, [%r311+-224];
	ld.shared.f32 	%f133, [%r324+96];
	fma.rn.f32 	%f134, %f132, %f133, %f120;
	ld.shared.f32 	%f135, [%r324+104];
	fma.rn.f32 	%f136, %f132, %f135, %f122;
	ld.shared.f32 	%f137, [%r324+112];
	fma.rn.f32 	%f138, %f132, %f137, %f124;
	ld.shared.f32 	%f139, [%r324+120];
	fma.rn.f32 	%f140, %f132, %f139, %f126;
	ld.shared.f32 	%f141, [%r311+32];
	fma.rn.f32 	%f142, %f141, %f133, %f128;
	fma.rn.f32 	%f143, %f141, %f135, %f129;
	fma.rn.f32 	%f144, %f141, %f137, %f130;
	fma.rn.f32 	%f145, %f141, %f139, %f131;
	ld.shared.f32 	%f146, [%r311+-220];
	ld.shared.f32 	%f147, [%r324+128];
	fma.rn.f32 	%f205, %f146, %f147, %f134;
	ld.shared.f32 	%f148, [%r324+136];
	fma.rn.f32 	%f204, %f146, %f148, %f136;
	ld.shared.f32 	%f149, [%r324+144];
	fma.rn.f32 	%f203, %f146, %f149, %f138;
	ld.shared.f32 	%f150, [%r324+152];
	fma.rn.f32 	%f202, %f146, %f150, %f140;
	ld.shared.f32 	%f151, [%r311+36];
	fma.rn.f32 	%f201, %f151, %f147, %f142;
	fma.rn.f32 	%f200, %f151, %f148, %f143;
	fma.rn.f32 	%f199, %f151, %f149, %f144;
	fma.rn.f32 	%f198, %f151, %f150, %f145;
	add.s32 	%r325, %r325, 256;
	add.s32 	%r324, %r324, 384;
	setp.ne.s32 	%p55, %r325, 1024;
	@%p55 bra 	$L__BB0_27;
	mov.b32 	%r323, 1;
	mov.pred 	%p59, 0;
	@%p9 bra 	$L__BB0_26;
	mov.b32 	%r322, 1;
	mov.pred 	%p58, 0;
	@%p8 bra 	$L__BB0_1;
	ld.param.u64 	%rd59, [my_kernel_kernel0_param_3];
	ld.param.u64 	%rd58, [my_kernel_kernel0_param_2];
	cvta.to.global.u64 	%rd51, %rd59;
	add.s32 	%r314, %r5, %r24;
	mul.wide.u32 	%rd52, %r314, 4;
	add.s64 	%rd53, %rd51, %rd52;
	cvt.u32.u16 	%r315, %rs1;
	shl.b16 	%rs9, %rs2, 7;
	and.b16  	%rs10, %rs9, 3840;
	cvt.u32.u16 	%r316, %rs10;
	add.s32 	%r317, %r314, %r2;
	add.s32 	%r318, %r317, %r3;
	add.s32 	%r319, %r318, %r4;
	mad.lo.s32 	%r320, %r315, 200704, %r319;
	add.s32 	%r321, %r320, %r316;
	ld.global.nc.f32 	%f152, [%rd53+24];
	ld.global.nc.f32 	%f153, [%rd53+16];
	ld.global.nc.f32 	%f154, [%rd53+8];
	ld.global.nc.f32 	%f155, [%rd53];
	cvta.to.global.u64 	%rd54, %rd58;
	add.f32 	%f156, %f205, %f155;
	max.f32 	%f157, %f156, 0f00000000;
	mul.wide.u32 	%rd55, %r321, 4;
	add.s64 	%rd56, %rd54, %rd55;
	st.global.f32 	[%rd56], %f157;
	add.f32 	%f158, %f204, %f154;
	max.f32 	%f159, %f158, 0f00000000;
	st.global.f32 	[%rd56+8], %f159;
	add.f32 	%f160, %f203, %f153;
	max.f32 	%f161, %f160, 0f00000000;
	st.global.f32 	[%rd56+16], %f161;
	add.f32 	%f162, %f202, %f152;
	max.f32 	%f163, %f162, 0f00000000;
	st.global.f32 	[%rd56+24], %f163;
	add.f32 	%f164, %f201, %f155;
	max.f32 	%f165, %f164, 0f00000000;
	st.global.f32 	[%rd56+28672], %f165;
	add.f32 	%f166, %f200, %f154;
	max.f32 	%f167, %f166, 0f00000000;
	st.global.f32 	[%rd56+28680], %f167;
	add.f32 	%f168, %f199, %f153;
	max.f32 	%f169, %f168, 0f00000000;
	st.global.f32 	[%rd56+28688], %f169;
	add.f32 	%f170, %f198, %f152;
	max.f32 	%f171, %f170, 0f00000000;
	st.global.f32 	[%rd56+28696], %f171;
	ret;

}


// ===== COMPILED SASS (sm_100) =====

	.target	sm_100

	.elftype	@"ET_EXEC"


//--------------------- .note.nv.tkinfo           --------------------------
	.section	.note.nv.tkinfo,"",@"SHT_NOTE"
	.sectionflags	@"SHF_NOTE_NV_TKINFO"
	.tkinfo
        /*0018*/ 	.word	0x00000002
        /*0030*/ 	.string	""
        /*0030*/ 	.string	"ptxas"
        /*0030*/ 	.string	"Cuda compilation tools, release 13.0, V13.0.88"
        /*0030*/ 	.string	"Build cuda_13.0.r13.0/compiler.36424714_0"
        /*0030*/ 	.string	"-arch sm_100 -m 64 "



//--------------------- .note.nv.cuinfo           --------------------------
	.section	.note.nv.cuinfo,"",@"SHT_NOTE"
	.sectionflags	@"SHF_NOTE_NV_CUINFO"
        /*0018*/ 	.short	0x0002
        /*001a*/ 	.short	0x0064
        /*001c*/ 	.short	0x0082
	.zero		2


//--------------------- .nv.info                  --------------------------
	.section	.nv.info,"",@"SHT_CUDA_INFO"
	.align	4


	//----- nvinfo : EIATTR_REGCOUNT
	.align		4
        /*0000*/ 	.byte	0x04, 0x2f
        /*0002*/ 	.short	(.L_1 - .L_0)
	.align		4
.L_0:
        /*0004*/ 	.word	index@(my_kernel_kernel0)
        /*0008*/ 	.word	0x00000030


	//----- nvinfo : EIATTR_FRAME_SIZE
	.align		4
.L_1:
        /*000c*/ 	.byte	0x04, 0x11
        /*000e*/ 	.short	(.L_3 - .L_2)
	.align		4
.L_2:
        /*0010*/ 	.word	index@(my_kernel_kernel0)
        /*0014*/ 	.word	0x00000000


	//----- nvinfo : EIATTR_MIN_STACK_SIZE
	.align		4
.L_3:
        /*0018*/ 	.byte	0x04, 0x12
        /*001a*/ 	.short	(.L_5 - .L_4)
	.align		4
.L_4:
        /*001c*/ 	.word	index@(my_kernel_kernel0)
        /*0020*/ 	.word	0x00000000
.L_5:


//--------------------- .nv.compat                --------------------------
	.section	.nv.compat,"",@"SHT_CUDA_COMPAT_INFO"
	.align	4
        /*0000*/ 	.byte	0x02, 0x09, 0x00, 0x00, 0x02, 0x02, 0x01, 0x00, 0x02, 0x05, 0x05, 0x00, 0x03, 0x07, 0x01, 0x01
        /*0010*/ 	.byte	0x02, 0x03, 0x00, 0x00, 0x02, 0x06, 0x01, 0x00, 0x04, 0x0b, 0x08, 0x00, 0x09, 0x00, 0x00, 0x00
        /*0020*/ 	.byte	0x00, 0x00, 0x00, 0x00


//--------------------- .nv.info.my_kernel_kernel0 --------------------------
	.section	.nv.info.my_kernel_kernel0,"",@"SHT_CUDA_INFO"
	.sectionflags	@""
	.align	4


	//----- nvinfo : EIATTR_CUDA_API_VERSION
	.align		4
        /*0000*/ 	.byte	0x04, 0x37
        /*0002*/ 	.short	(.L_7 - .L_6)
.L_6:
        /*0004*/ 	.word	0x00000082


	//----- nvinfo : EIATTR_KPARAM_INFO
	.align		4
.L_7:
        /*0008*/ 	.byte	0x04, 0x17
        /*000a*/ 	.short	(.L_9 - .L_8)
.L_8:
        /*000c*/ 	.word	0x00000000
        /*0010*/ 	.short	0x0003
        /*0012*/ 	.short	0x0018
        /*0014*/ 	.byte	0x00, 0xf5, 0x21, 0x00


	//----- nvinfo : EIATTR_KPARAM_INFO
	.align		4
.L_9:
        /*0018*/ 	.byte	0x04, 0x17
        /*001a*/ 	.short	(.L_11 - .L_10)
.L_10:
        /*001c*/ 	.word	0x00000000
        /*0020*/ 	.short	0x0002
        /*0022*/ 	.short	0x0010
        /*0024*/ 	.byte	0x00, 0xf5, 0x21, 0x00


	//----- nvinfo : EIATTR_KPARAM_INFO
	.align		4
.L_11:
        /*0028*/ 	.byte	0x04, 0x17
        /*002a*/ 	.short	(.L_13 - .L_12)
.L_12:
        /*002c*/ 	.word	0x00000000
        /*0030*/ 	.short	0x0001
        /*0032*/ 	.short	0x0008
        /*0034*/ 	.byte	0x00, 0xf5, 0x21, 0x00


	//----- nvinfo : EIATTR_KPARAM_INFO
	.align		4
.L_13:
        /*0038*/ 	.byte	0x04, 0x17
        /*003a*/ 	.short	(.L_15 - .L_14)
.L_14:
        /*003c*/ 	.word	0x00000000
        /*0040*/ 	.short	0x0000
        /*0042*/ 	.short	0x0000
        /*0044*/ 	.byte	0x00, 0xf5, 0x21, 0x00


	//----- nvinfo : EIATTR_SPARSE_MMA_MASK
	.align		4
.L_15:
        /*0048*/ 	.byte	0x03, 0x50
        /*004a*/ 	.short	0x0000


	//----- nvinfo : EIATTR_MAXREG_COUNT
	.align		4
        /*004c*/ 	.byte	0x03, 0x1b
        /*004e*/ 	.short	0x00ff


	//----- nvinfo : EIATTR_NUM_BARRIERS
	.align		4
        /*0050*/ 	.byte	0x02, 0x4c
        /*0052*/ 	.byte	0x01
	.zero		1


	//----- nvinfo : EIATTR_MERCURY_ISA_VERSION
	.align		4
        /*0054*/ 	.byte	0x03, 0x5f
        /*0056*/ 	.short	0x0101


	//----- nvinfo : EIATTR_VRC_CTA_INIT_COUNT
	.align		4
        /*0058*/ 	.byte	0x02, 0x4a
	.zero		1
	.zero		1


	//----- nvinfo : EIATTR_EXIT_INSTR_OFFSETS
	.align		4
        /*005c*/ 	.byte	0x04, 0x1c
        /*005e*/ 	.short	(.L_17 - .L_16)


	//   ....[0]....
.L_16:
        /*0060*/ 	.word	0x000020a0


	//----- nvinfo : EIATTR_CRS_STACK_SIZE
	.align		4
.L_17:
        /*0064*/ 	.byte	0x04, 0x1e
        /*0066*/ 	.short	(.L_19 - .L_18)
.L_18:
        /*0068*/ 	.word	0x00000000


	//----- nvinfo : EIATTR_CBANK_PARAM_SIZE
	.align		4
.L_19:
        /*006c*/ 	.byte	0x03, 0x19
        /*006e*/ 	.short	0x0020


	//----- nvinfo : EIATTR_PARAM_CBANK
	.align		4
        /*0070*/ 	.byte	0x04, 0x0a
        /*0072*/ 	.short	(.L_21 - .L_20)
	.align		4
.L_20:
        /*0074*/ 	.word	index@(.nv.constant0.my_kernel_kernel0)
        /*0078*/ 	.short	0x0380
        /*007a*/ 	.short	0x0020


	//----- nvinfo : EIATTR_SW_WAR
	.align		4
.L_21:
        /*007c*/ 	.byte	0x04, 0x36
        /*007e*/ 	.short	(.L_23 - .L_22)
.L_22:
        /*0080*/ 	.word	0x00000008
.L_23:


//--------------------- .nv.callgraph             --------------------------
	.section	.nv.callgraph,"",@"SHT_CUDA_CALLGRAPH"
	.align	4
	.sectionentsize	8
	.align		4
        /*0000*/ 	.word	0x00000000
	.align		4
        /*0004*/ 	.word	0xffffffff
	.align		4
        /*0008*/ 	.word	0x00000000
	.align		4
        /*000c*/ 	.word	0xfffffffe
	.align		4
        /*0010*/ 	.word	0x00000000
	.align		4
        /*0014*/ 	.word	0xfffffffd
	.align		4
        /*0018*/ 	.word	0x00000000
	.align		4
        /*001c*/ 	.word	0xfffffffc


//--------------------- .text.my_kernel_kernel0   --------------------------
	.section	.text.my_kernel_kernel0,"ax",@progbits
	.align	128
        .global         my_kernel_kernel0
        .type           my_kernel_kernel0,@function
        .size           my_kernel_kernel0,(.L_x_11 - my_kernel_kernel0)
        .other          my_kernel_kernel0,@"STO_CUDA_ENTRY STV_DEFAULT"
my_kernel_kernel0:
.text.my_kernel_kernel0:
[----:B------:R-:W-:Y:S01]  /*0000*/  LDC R1, c[0x0][0x37c] ;  /* 0x0000df00ff017b82 */ /* 0x000fe20000000800 */
[----:B------:R-:W0:Y:S07]  /*0010*/  S2R R10, SR_CTAID.X ;  /* 0x00000000000a7919 */ /* 0x000e2e0000002500 */
[----:B------:R-:W1:Y:S01]  /*0020*/  S2UR UR6, SR_CgaCtaId ;  /* 0x00000000000679c3 */ /* 0x000e620000008800 */
[----:B------:R-:W-:Y:S01]  /*0030*/  UMOV UR4, 0x400 ;  /* 0x0000040000047882 */ /* 0x000fe20000000000 */
[----:B------:R-:W-:Y:S01]  /*0040*/  HFMA2 R38, -RZ, RZ, 0, 0 ;  /* 0x00000000ff267431 */ /* 0x000fe200000001ff */
[----:B------:R-:W2:Y:S01]  /*0050*/  S2R R29, SR_TID.X ;  /* 0x00000000001d7919 */ /* 0x000ea20000002100 */
[----:B------:R-:W-:Y:S01]  /*0060*/  UIADD3 UR5, UPT, UPT, UR4, 0x800, URZ ;  /* 0x0000080004057890 */ /* 0x000fe2000fffe0ff */
[----:B------:R-:W3:Y:S01]  /*0070*/  LDCU.64 UR8, c[0x0][0x358] ;  /* 0x00006b00ff0877ac */ /* 0x000ee20008000a00 */
[----:B------:R-:W-:-:S02]  /*0080*/  UPLOP3.LUT UP0, UPT, UPT, UPT, UPT, 0x80, 0x8 ;  /* 0x000000000008789c */ /* 0x000fc40003f0f070 */
[----:B-1----:R-:W-:Y:S02]  /*0090*/  ULEA UR5, UR6, UR5, 0x18 ;  /* 0x0000000506057291 */ /* 0x002fe4000f8ec0ff */
[----:B------:R-:W-:-:S04]  /*00a0*/  ULEA UR4, UR6, UR4, 0x18 ;  /* 0x0000000406047291 */ /* 0x000fc8000f8ec0ff */
[----:B------:R-:W-:Y:S01]  /*00b0*/  IMAD.U32 R11, RZ, RZ, UR5 ;  /* 0x00000005ff0b7e24 */ /* 0x000fe2000f8e00ff */
[C---:B0-----:R-:W-:Y:S01]  /*00c0*/  LOP3.LUT P4, RZ, R10.reuse, 0x20, RZ, 0xc0, !PT ;  /* 0x000000200aff7812 */ /* 0x041fe2000788c0ff */
[C---:B------:R-:W-:Y:S02]  /*00d0*/  IMAD.SHL.U32 R28, R10.reuse, 0x8, RZ ;  /* 0x000000080a1c7824 */ /* 0x040fe400078e00ff */
[----:B------:R-:W-:Y:S01]  /*00e0*/  IMAD.HI.U32 R21, R10, -0x6db6db6d, RZ ;  /* 0x924924930a157827 */ /* 0x000fe200078e00ff */
[C---:B--2---:R-:W-:Y:S02]  /*00f0*/  LOP3.LUT R3, R29.reuse, 0x3c, RZ, 0xc0, !PT ;  /* 0x0000003c1d037812 */ /* 0x044fe400078ec0ff */
[----:B------:R-:W-:Y:S01]  /*0100*/  LOP3.LUT R28, R28, 0xf8, RZ, 0xc0, !PT ;  /* 0x000000f81c1c7812 */ /* 0x000fe200078ec0ff */
[----:B------:R-:W-:Y:S01]  /*0110*/  IMAD R0, R29, 0x300, RZ ;  /* 0x000003001d007824 */ /* 0x000fe200078e02ff */
[----:B------:R-:W-:Y:S01]  /*0120*/  ISETP.EQ.AND P6, PT, R3, 0x20, !P4 ;  /* 0x000000200300780c */ /* 0x000fe200067c2270 */
[----:B------:R-:W-:Y:S01]  /*0130*/  IMAD R2, R29, 0xc, RZ ;  /* 0x0000000c1d027824 */ /* 0x000fe200078e02ff */
[C---:B------:R-:W-:Y:S01]  /*0140*/  ISETP.EQ.AND P2, PT, R3.reuse, 0x18, !P4 ;  /* 0x000000180300780c */ /* 0x040fe20006742270 */
[C---:B------:R-:W-:Y:S01]  /*0150*/  VIADD R5, R0.reuse, 0x240 ;  /* 0x0000024000057836 */ /* 0x040fe20000000000 */
[C---:B------:R-:W-:Y:S01]  /*0160*/  ISETP.EQ.AND P3, PT, R3.reuse, 0x8, !P4 ;  /* 0x000000080300780c */ /* 0x040fe20006762270 */
[----:B------:R-:W-:Y:S01]  /*0170*/  VIADD R9, R0, 0x2c0 ;  /* 0x000002c000097836 */ /* 0x000fe20000000000 */
[----:B------:R-:W-:Y:S01]  /*0180*/  ISETP.EQ.AND P1, PT, R3, 0x28, !P4 ;  /* 0x000000280300780c */ /* 0x000fe20006722270 */
[----:B------:R-:W-:Y:S01]  /*0190*/  VIADD R3, R2, 0x1 ;  /* 0x0000000102037836 */ /* 0x000fe20000000000 */
[----:B------:R-:W-:Y:S01]  /*01a0*/  IADD3 R7, PT, PT, R0, 0x280, RZ ;  /* 0x0000028000077810 */ /* 0x000fe20007ffe0ff */
[----:B------:R-:W-:Y:S01]  /*01b0*/  VIADD R4, R2, 0x2 ;  /* 0x0000000202047836 */ /* 0x000fe20000000000 */
[----:B------:R-:W-:Y:S01]  /*01c0*/  LOP3.LUT R6, R28, 0x1ff800, R5, 0xf8, !PT ;  /* 0x001ff8001c067812 */ /* 0x000fe200078ef805 */
[----:B------:R-:W-:Y:S01]  /*01d0*/  VIADD R2, R2, 0x3 ;  /* 0x0000000302027836 */ /* 0x000fe20000000000 */
[----:B------:R-:W-:Y:S01]  /*01e0*/  LOP3.LUT R5, R28, 0x1ff800, R7, 0xf8, !PT ;  /* 0x001ff8001c057812 */ /* 0x000fe200078ef807 */
[C---:B------:R-:W-:Y:S01]  /*01f0*/  VIADD R13, R29.reuse, 0xa8 ;  /* 0x000000a81d0d7836 */ /* 0x040fe20000000000 */
[----:B------:R-:W-:Y:S01]  /*0200*/  LOP3.LUT R7, R6, 0x5, R3, 0xf8, !PT ;  /* 0x0000000506077812 */ /* 0x000fe200078ef803 */
[C---:B------:R-:W-:Y:S01]  /*0210*/  IMAD R3, R29.reuse, 0x180, RZ ;  /* 0x000001801d037824 */ /* 0x040fe200078e02ff */
[C---:B------:R-:W-:Y:S01]  /*0220*/  SHF.L.U32 R27, R29.reuse, 0x2, RZ ;  /* 0x000000021d1b7819 */ /* 0x040fe200000006ff */
[----:B------:R-:W-:Y:S01]  /*0230*/  VIADD R16, R29, 0xe0 ;  /* 0x000000e01d107836 */ /* 0x000fe20000000000 */
[----:B------:R-:W-:Y:S01]  /*0240*/  LOP3.LUT R9, R28, 0x1ff800, R9, 0xf8, !PT ;  /* 0x001ff8001c097812 */ /* 0x000fe200078ef809 */
[----:B------:R-:W-:Y:S01]  /*0250*/  VIADD R23, R3, 0x140 ;  /* 0x0000014003177836 */ /* 0x000fe20000000000 */
[----:B------:R-:W-:Y:S01]  /*0260*/  LOP3.LUT R4, R5, 0x6, R4, 0xf8, !PT ;  /* 0x0000000605047812 */ /* 0x000fe200078ef804 */
[----:B------:R-:W-:Y:S01]  /*0270*/  VIADD R25, R3, 0x100 ;  /* 0x0000010003197836 */ /* 0x000fe20000000000 */
[----:B------:R-:W-:Y:S01]  /*0280*/  LOP3.LUT R26, R27, 0x4, RZ, 0xc0, !PT ;  /* 0x000000041b1a7812 */ /* 0x000fe200078ec0ff */
[----:B------:R-:W-:Y:S01]  /*0290*/  VIADD R22, R3, 0x160 ;  /* 0x0000016003167836 */ /* 0x000fe20000000000 */
[----:B------:R-:W-:Y:S01]  /*02a0*/  LOP3.LUT R9, R9, 0x7, R2, 0xf8, !PT ;  /* 0x0000000709097812 */ /* 0x000fe200078ef802 */
[C---:B------:R-:W-:Y:S01]  /*02b0*/  VIADD R32, R29.reuse, 0x150 ;  /* 0x000001501d207836 */ /* 0x040fe20000000000 */
[----:B------:R-:W-:Y:S01]  /*02c0*/  SHF.R.U32.HI R21, RZ, 0x9, R21 ;  /* 0x00000009ff157819 */ /* 0x000fe20000011615 */
[----:B------:R-:W-:Y:S01]  /*02d0*/  VIADD R18, R29, 0x70 ;  /* 0x000000701d127836 */ /* 0x000fe20000000000 */
[----:B------:R-:W-:-:S02]  /*02e0*/  IADD3 R0, PT, PT, R0, 0x200, RZ ;  /* 0x0000020000007810 */ /* 0x000fc40007ffe0ff */
[----:B------:R-:W-:Y:S02]  /*02f0*/  LOP3.LUT R5, R28, 0x4, R27, 0xf8, !PT ;  /* 0x000000041c057812 */ /* 0x000fe400078ef81b */
[----:B------:R-:W-:Y:S02]  /*0300*/  SHF.R.U32.HI R2, RZ, 0x2, R29 ;  /* 0x00000002ff027819 */ /* 0x000fe4000001161d */
[----:B------:R-:W-:Y:S01]  /*0310*/  IADD3 R26, PT, PT, R26, 0xa0, R11 ;  /* 0x000000a01a1a7810 */ /* 0x000fe20007ffe00b */
[----:B------:R-:W-:Y:S01]  /*0320*/  IMAD R11, R21, -0x380, R10 ;  /* 0xfffffc80150b7824 */ /* 0x000fe200078e020a */
[----:B------:R-:W-:Y:S01]  /*0330*/  LOP3.LUT R0, R5, 0x1ff800, R0, 0xf8, !PT ;  /* 0x001ff80005007812 */ /* 0x000fe200078ef800 */
[----:B------:R-:W-:Y:S01]  /*0340*/  IMAD R21, R21, 0x62000, RZ ;  /* 0x0006200015157824 */ /* 0x000fe200078e02ff */
[----:B------:R-:W-:Y:S01]  /*0350*/  LOP3.LUT R23, R4, 0x300, R23, 0xf8, !PT ;  /* 0x0000030004177812 */ /* 0x000fe200078ef817 */
[----:B------:R-:W-:Y:S01]  /*0360*/  VIADD R4, R2, 0x38 ;  /* 0x0000003802047836 */ /* 0x000fe20000000000 */
[----:B------:R-:W-:-:S02]  /*0370*/  LOP3.LUT R25, R0, 0x300, R25, 0xf8, !PT ;  /* 0x0000030000197812 */ /* 0x000fc400078ef819 */
[----:B------:R-:W-:Y:S02]  /*0380*/  SHF.R.U32.HI R0, RZ, 0x5, R11 ;  /* 0x00000005ff007819 */ /* 0x000fe4000001160b */
[----:B------:R-:W-:Y:S02]  /*0390*/  SHF.R.U32.HI R6, RZ, 0x4, R4 ;  /* 0x00000004ff067819 */ /* 0x000fe40000011604 */
[----:B------:R-:W-:Y:S02]  /*03a0*/  IADD3 R24, PT, PT, R3, 0x120, RZ ;  /* 0x0000012003187810 */ /* 0x000fe40007ffe0ff */
[----:B------:R-:W-:Y:S02]  /*03b0*/  IADD3 R3, PT, PT, R2, 0x6, RZ ;  /* 0x0000000602037810 */ /* 0x000fe40007ffe0ff */
[----:B------:R-:W-:Y:S01]  /*03c0*/  LOP3.LUT R5, R0, 0x1e, RZ, 0xc0, !PT ;  /* 0x0000001e00057812 */ /* 0x000fe200078ec0ff */
[----:B------:R-:W-:Y:S01]  /*03d0*/  VIADD R0, R2, 0x30 ;  /* 0x0000003002007836 */ /* 0x000fe20000000000 */
[----:B------:R-:W-:-:S02]  /*03e0*/  SHF.R.U32.HI R13, RZ, 0x6, R13 ;  /* 0x00000006ff0d7819 */ /* 0x000fc4000001160d */
[----:B------:R-:W-:Y:S02]  /*03f0*/  LOP3.LUT R6, R6, 0x3, RZ, 0xc0, !PT ;  /* 0x0000000306067812 */ /* 0x000fe400078ec0ff */
[----:B------:R-:W-:Y:S01]  /*0400*/  LOP3.LUT R22, R9, 0x300, R22, 0xf8, !PT ;  /* 0x0000030009167812 */ /* 0x000fe200078ef816 */
[----:B------:R-:W-:Y:S01]  /*0410*/  VIADD R9, R29, 0x38 ;  /* 0x000000381d097836 */ /* 0x000fe20000000000 */
[----:B------:R-:W-:Y:S01]  /*0420*/  LOP3.LUT R24, R7, 0x300, R24, 0xf8, !PT ;  /* 0x0000030007187812 */ /* 0x000fe200078ef818 */
[C---:B------:R-:W-:Y:S01]  /*0430*/  IMAD.IADD R7, R5.reuse, 0x1, R13 ;  /* 0x0000000105077824 */ /* 0x040fe200078e020d */
[----:B------:R-:W-:Y:S02]  /*0440*/  SHF.R.U32.HI R4, RZ, 0x4, R3 ;  /* 0x00000004ff047819 */ /* 0x000fe40000011603 */
[----:B------:R-:W-:Y:S02]  /*0450*/  LOP3.LUT P5, RZ, R6, R5, RZ, 0xfc, !PT ;  /* 0x0000000506ff7212 */ /* 0x000fe400078afcff */
[----:B------:R-:W-:-:S02]  /*0460*/  IADD3 R8, PT, PT, R5, R6, RZ ;  /* 0x0000000605087210 */ /* 0x000fc40007ffe0ff */
[----:B------:R-:W-:Y:S02]  /*0470*/  SHF.L.U32 R10, R10, 0x1a, RZ ;  /* 0x0000001a0a0a7819 */ /* 0x000fe400000006ff */
[----:B------:R-:W-:Y:S02]  /*0480*/  LOP3.LUT P0, RZ, R5, R4, RZ, 0xfc, !PT ;  /* 0x0000000405ff7212 */ /* 0x000fe4000780fcff */
[----:B------:R-:W-:Y:S02]  /*0490*/  SHF.R.U32.HI R9, RZ, 0x6, R9 ;  /* 0x00000006ff097819 */ /* 0x000fe40000011609 */
[----:B------:R-:W-:Y:S02]  /*04a0*/  ISETP.GT.U32.OR P5, PT, R8, 0x1c, !P5 ;  /* 0x0000001c0800780c */ /* 0x000fe40006fa4470 */
[----:B------:R-:W-:Y:S02]  /*04b0*/  SHF.R.S32.HI R10, RZ, 0x1f, R10 ;  /* 0x0000001fff0a7819 */ /* 0x000fe4000001140a */
[----:B------:R-:W-:Y:S01]  /*04c0*/  ISETP.GT.U32.OR P2, PT, R7, 0x1c, P2 ;  /* 0x0000001c0700780c */ /* 0x000fe20001744470 */
[C---:B------:R-:W-:Y:S01]  /*04d0*/  VIADD R7, R2.reuse, 0xa ;  /* 0x0000000a02077836 */ /* 0x040fe20000000000 */
[----:B------:R-:W-:-:S02]  /*04e0*/  IADD3 R8, PT, PT, R2, 0xe, RZ ;  /* 0x0000000e02087810 */ /* 0x000fc40007ffe0ff */
[----:B------:R-:W-:Y:S02]  /*04f0*/  PLOP3.LUT P1, PT, P1, P0, PT, 0xf2, 0x2f ;  /* 0x00000000002f781c */ /* 0x000fe40000f21e72 */
[----:B------:R-:W-:Y:S02]  /*0500*/  LOP3.LUT P0, RZ, R5, R9, RZ, 0xfc, !PT ;  /* 0x0000000905ff7212 */ /* 0x000fe4000780fcff */
[----:B------:R-:W-:Y:S02]  /*0510*/  LEA.HI R0, R0, R5, RZ, 0x1c ;  /* 0x0000000500007211 */ /* 0x000fe400078fe0ff */
[----:B------:R-:W-:Y:S02]  /*0520*/  LOP3.LUT R20, R10, 0xe, RZ, 0xc0, !PT ;  /* 0x0000000e0a147812 */ /* 0x000fe400078ec0ff */
[----:B------:R-:W-:Y:S02]  /*0530*/  LOP3.LUT R5, R8, 0xf, RZ, 0xc0, !PT ;  /* 0x0000000f08057812 */ /* 0x000fe400078ec0ff */
[----:B------:R-:W-:-:S02]  /*0540*/  LOP3.LUT R15, R7, 0xf, RZ, 0xc0, !PT ;  /* 0x0000000f070f7812 */ /* 0x000fc400078ec0ff */
[C---:B------:R-:W-:Y:S02]  /*0550*/  IADD3 R5, PT, PT, R20.reuse, R5, RZ ;  /* 0x0000000514057210 */ /* 0x040fe40007ffe0ff */
[----:B------:R-:W-:Y:S01]  /*0560*/  PLOP3.LUT P3, PT, P0, P3, PT, 0x8f, 0xf8 ;  /* 0x0000000000f8781c */ /* 0x000fe20000767177 */
[----:B------:R-:W-:Y:S01]  /*0570*/  IMAD.IADD R15, R20, 0x1, R15 ;  /* 0x00000001140f7824 */ /* 0x000fe200078e020f */
[----:B------:R-:W-:Y:S02]  /*0580*/  ISETP.LT.U32.AND P4, PT, R29, 0x4, !P4 ;  /* 0x000000041d00780c */ /* 0x000fe40006781070 */
[----:B------:R-:W-:Y:S02]  /*0590*/  ISETP.GT.U32.OR P3, PT, R5, 0x1c, P3 ;  /* 0x0000001c0500780c */ /* 0x000fe40001f64470 */
[----:B------:R-:W-:Y:S02]  /*05a0*/  LOP3.LUT R5, R2, 0xf, RZ, 0xc0, !PT ;  /* 0x0000000f02057812 */ /* 0x000fe400078ec0ff */
[----:B------:R-:W-:-:S02]  /*05b0*/  ISETP.GT.U32.OR P2, PT, R15, 0x1c, P2 ;  /* 0x0000001c0f00780c */ /* 0x000fc40001744470 */
[----:B------:R-:W-:Y:S01]  /*05c0*/  ISETP.GT.U32.OR P0, PT, R0, 0x1c, P4 ;  /* 0x0000001c0000780c */ /* 0x000fe20002704470 */
[----:B------:R-:W-:Y:S01]  /*05d0*/  IMAD.SHL.U32 R0, R29, 0x40, RZ ;  /* 0x000000401d007824 */ /* 0x000fe200078e00ff */
[----:B------:R-:W-:Y:S01]  /*05e0*/  LOP3.LUT R15, R5, 0x8, RZ, 0x3c, !PT ;  /* 0x00000008050f7812 */ /* 0x000fe200078e3cff */
[----:B------:R-:W-:Y:S01]  /*05f0*/  VIADD R5, R2, 0x2 ;  /* 0x0000000202057836 */ /* 0x000fe20000000000 */
[C---:B------:R-:W-:Y:S01]  /*0600*/  LOP3.LUT R17, R3.reuse, 0xf, RZ, 0xc0, !PT ;  /* 0x0000000f03117812 */ /* 0x040fe200078ec0ff */
[----:B------:R-:W-:Y:S01]  /*0610*/  IMAD.SHL.U32 R3, R3, 0x100, RZ ;  /* 0x0000010003037824 */ /* 0x000fe200078e00ff */
[----:B------:R-:W-:Y:S01]  /*0620*/  PLOP3.LUT P5, PT, P6, P5, PT, 0xf8, 0x8f ;  /* 0x00000000008f781c */ /* 0x000fe200037abf70 */
[----:B------:R-:W-:Y:S01]  /*0630*/  IMAD.IADD R12, R20, 0x1, R15 ;  /* 0x00000001140c7824 */ /* 0x000fe200078e020f */
[----:B------:R-:W-:Y:S01]  /*0640*/  LOP3.LUT R15, R0, 0xff00, RZ, 0xc0, !PT ;  /* 0x0000ff00000f7812 */ /* 0x000fe200078ec0ff */
[----:B------:R-:W-:Y:S01]  /*0650*/  IMAD.IADD R17, R20, 0x1, R17 ;  /* 0x0000000114117824 */ /* 0x000fe200078e0211 */
[----:B------:R-:W-:-:S02]  /*0660*/  LOP3.LUT R0, R21, 0x3, R29, 0xf8, !PT ;  /* 0x0000000315007812 */ /* 0x000fc400078ef81d */
[----:B------:R-:W-:Y:S02]  /*0670*/  IADD3 R20, PT, PT, R20, R5, RZ ;  /* 0x0000000514147210 */ /* 0x000fe40007ffe0ff */
[----:B------:R-:W-:Y:S01]  /*0680*/  ISETP.GT.U32.OR P1, PT, R17, 0x1c, P1 ;  /* 0x0000001c1100780c */ /* 0x000fe20000f24470 */
[----:B------:R-:W-:Y:S01]  /*0690*/  VIADD R17, R0, 0xffffe300 ;  /* 0xffffe30000117836 */ /* 0x000fe20000000000 */
[----:B------:R-:W-:Y:S02]  /*06a0*/  ISETP.GT.U32.AND P6, PT, R20, 0x10, PT ;  /* 0x000000101400780c */ /* 0x000fe40003fc4070 */
[----:B------:R-:W-:Y:S02]  /*06b0*/  SHF.R.U32.HI R19, RZ, 0x8, R16 ;  /* 0x00000008ff137819 */ /* 0x000fe40000011610 */
[C---:B------:R-:W-:Y:S02]  /*06c0*/  ISETP.LT.U32.OR P4, PT, R11.reuse, 0x40, P4 ;  /* 0x000000400b00780c */ /* 0x040fe40002781470 */
[----:B------:R-:W-:-:S02]  /*06d0*/  ISETP.GT.U32.OR P6, PT, R11, 0x33f, P6 ;  /* 0x0000033f0b00780c */ /* 0x000fc400037c4470 */
[----:B------:R-:W-:Y:S02]  /*06e0*/  SHF.R.U32.HI R11, RZ, 0x6, R11 ;  /* 0x00000006ff0b7819 */ /* 0x000fe4000001160b */
[----:B------:R-:W-:Y:S02]  /*06f0*/  LOP3.LUT R16, R17, R28, RZ, 0xfc, !PT ;  /* 0x0000001c11107212 */ /* 0x000fe400078efcff */
[C---:B------:R-:W-:Y:S02]  /*0700*/  IADD3 R31, PT, PT, R29.reuse, 0x118, RZ ;  /* 0x000001181d1f7810 */ /* 0x040fe40007ffe0ff */
[----:B------:R-:W-:Y:S01]  /*0710*/  IADD3 R14, PT, PT, R29, 0x188, RZ ;  /* 0x000001881d0e7810 */ /* 0x000fe20007ffe0ff */
[----:B------:R-:W-:Y:S01]  /*0720*/  IMAD R16, R11, 0x3800, R16 ;  /* 0x000038000b107824 */ /* 0x000fe200078e0210 */
[----:B------:R-:W-:Y:S01]  /*0730*/  IADD3 R0, PT, PT, R28, R17, R15 ;  /* 0x000000111c007210 */ /* 0x000fe20007ffe00f */
[----:B------:R-:W-:Y:S01]  /*0740*/  IMAD.SHL.U32 R15, R2, 0x100, RZ ;  /* 0x00000100020f7824 */ /* 0x000fe200078e00ff */
[----:B------:R-:W-:-:S02]  /*0750*/  LOP3.LUT R33, R29, 0xffff, RZ, 0xc0, !PT ;  /* 0x0000ffff1d217812 */ /* 0x000fc400078ec0ff */
[----:B------:R-:W-:Y:S01]  /*0760*/  SHF.R.U32.HI R17, RZ, 0x8, R31 ;  /* 0x00000008ff117819 */ /* 0x000fe2000001161f */
[----:B------:R-:W-:Y:S01]  /*0770*/  IMAD R31, R13, 0x1c00, R16 ;  /* 0x00001c000d1f7824 */ /* 0x000fe200078e0210 */
[----:B------:R-:W-:Y:S01]  /*0780*/  SHF.R.U32.HI R37, RZ, 0x8, R32 ;  /* 0x00000008ff257819 */ /* 0x000fe20000011620 */
[----:B------:R-:W-:Y:S01]  /*0790*/  IMAD R32, R33, 0x925, RZ ;  /* 0x0000092521207824 */ /* 0x000fe200078e02ff */
[----:B------:R-:W-:Y:S01]  /*07a0*/  SHF.R.U32.HI R35, RZ, 0x6, R18 ;  /* 0x00000006ff237819 */ /* 0x000fe20000011612 */
[----:B------:R-:W-:Y:S01]  /*07b0*/  IMAD R13, R17, 0x31000, R16 ;  /* 0x00031000110d7824 */ /* 0x000fe200078e0210 */
[----:B------:R-:W-:Y:S01]  /*07c0*/  SHF.R.U32.HI R39, RZ, 0x8, R14 ;  /* 0x00000008ff277819 */ /* 0x000fe2000001160e */
[--C-:B------:R-:W-:Y:S01]  /*07d0*/  IMAD R18, R19, 0x31000, R16.reuse ;  /* 0x0003100013127824 */ /* 0x100fe200078e0210 */
[----:B------:R-:W-:Y:S01]  /*07e0*/  LOP3.LUT R14, R15, 0xf00, RZ, 0xc0, !PT ;  /* 0x00000f000f0e7812 */ /* 0x000fe200078ec0ff */
[--C-:B------:R-:W-:Y:S01]  /*07f0*/  IMAD R33, R9, 0x1c00, R16.reuse ;  /* 0x00001c0009217824 */ /* 0x100fe200078e0210 */
[----:B------:R-:W-:Y:S01]  /*0800*/  LOP3.LUT R10, R10, 0xe00, RZ, 0xc0, !PT ;  /* 0x00000e000a0a7812 */ /* 0x000fe200078ec0ff */
[--C-:B------:R-:W-:Y:S01]  /*0810*/  IMAD R15, R37, 0x31000, R16.reuse ;  /* 0x00031000250f7824 */ /* 0x100fe200078e0210 */
[----:B------:R-:W-:Y:S01]  /*0820*/  LOP3.LUT R19, R14, 0x800, RZ, 0x3c, !PT ;  /* 0x000008000e137812 */ /* 0x000fe200078e3cff */
[----:B------:R-:W-:Y:S01]  /*0830*/  IMAD R35, R35, 0x1c00, R16 ;  /* 0x00001c0023237824 */ /* 0x000fe200078e0210 */
[----:B------:R-:W-:Y:S01]  /*0840*/  SHF.R.U32.HI R14, RZ, 0x10, R32 ;  /* 0x00000010ff0e7819 */ /* 0x000fe20000011620 */
[----:B------:R-:W-:Y:S01]  /*0850*/  IMAD R17, R39, 0x31000, R16 ;  /* 0x0003100027117824 */ /* 0x000fe200078e0210 */
[----:B------:R-:W-:Y:S01]  /*0860*/  SHF.L.U32 R16, R8, 0x8, RZ ;  /* 0x0000000808107819 */ /* 0x000fe200000006ff */
[----:B------:R-:W-:Y:S01]  /*0870*/  IMAD.SHL.U32 R8, R7, 0x100, RZ ;  /* 0x0000010007087824 */ /* 0x000fe200078e00ff */
[----:B------:R-:W-:Y:S01]  /*0880*/  PRMT R32, R14, 0x9910, RZ ;  /* 0x000099100e207816 */ /* 0x000fe200000000ff */
[C---:B------:R-:W-:Y:S01]  /*0890*/  IMAD.IADD R15, R10.reuse, 0x1, R15 ;  /* 0x000000010a0f7824 */ /* 0x040fe200078e020f */
[--C-:B------:R-:W-:Y:S01]  /*08a0*/  IADD3 R19, PT, PT, R19, R18, R10.reuse ;  /* 0x0000001213137210 */ /* 0x100fe20007ffe00a */
[----:B------:R-:W-:Y:S01]  /*08b0*/  IMAD.IADD R13, R10, 0x1, R13 ;  /* 0x000000010a0d7824 */ /* 0x000fe200078e020d */
[----:B------:R-:W-:Y:S01]  /*08c0*/  LOP3.LUT R9, R8, 0xf00, RZ, 0xc0, !PT ;  /* 0x00000f0008097812 */ /* 0x000fe200078ec0ff */
[----:B------:R-:W-:Y:S01]  /*08d0*/  VIADD R7, R16, 0xfffffe00 ;  /* 0xfffffe0010077836 */ /* 0x000fe20000000000 */
[----:B------:R-:W-:Y:S01]  /*08e0*/  IADD3 R18, PT, PT, R2, 0x14, RZ ;  /* 0x0000001402127810 */ /* 0x000fe20007ffe0ff */
[----:B------:R-:W-:Y:S01]  /*08f0*/  IMAD R4, R4, 0x1c00, R13 ;  /* 0x00001c0004047824 */ /* 0x000fe200078e020d */
[----:B------:R-:W-:Y:S01]  /*0900*/  IADD3 R9, PT, PT, R9, R31, R10 ;  /* 0x0000001f09097210 */ /* 0x000fe20007ffe00a */
[----:B------:R-:W-:Y:S01]  /*0910*/  IMAD R31, R32, 0x1c, RZ ;  /* 0x0000001c201f7824 */ /* 0x000fe200078e02ff */
[----:B------:R-:W-:Y:S01]  /*0920*/  SHF.R.U32.HI R18, RZ, 0x4, R18 ;  /* 0x00000004ff127819 */ /* 0x000fe20000011612 */
[----:B------:R-:W-:Y:S01]  /*0930*/  IMAD R6, R6, 0x1c00, R19 ;  /* 0x00001c0006067824 */ /* 0x000fe200078e0213 */
[----:B------:R-:W-:Y:S01]  /*0940*/  ISETP.GT.U32.OR P5, PT, R12, 0x1c, P5 ;  /* 0x0000001c0c00780c */ /* 0x000fe20002fa4470 */
[----:B------:R-:W-:Y:S01]  /*0950*/  IMAD.IADD R12, R10, 0x1, R17 ;  /* 0x000000010a0c7824 */ /* 0x000fe200078e0211 */
[----:B------:R-:W-:Y:S01]  /*0960*/  IADD3 R31, PT, PT, RZ, -R31, RZ ;  /* 0x8000001fff1f7210 */ /* 0x000fe20007ffe0ff */
[----:B------:R-:W-:Y:S01]  /*0970*/  IMAD R15, R18, 0x1c00, R15 ;  /* 0x00001c00120f7824 */ /* 0x000fe200078e020f */
[----:B------:R-:W-:Y:S01]  /*0980*/  IADD3 R2, PT, PT, R2, 0x22, RZ ;  /* 0x0000002202027810 */ /* 0x000fe20007ffe0ff */
[----:B------:R-:W-:Y:S01]  /*0990*/  IMAD R13, R5, 0x100, R12 ;  /* 0x00000100050d7824 */ /* 0x000fe200078e020c */
[----:B------:R-:W-:-:S02]  /*09a0*/  PRMT R18, R31, 0x7710, RZ ;  /* 0x000077101f127816 */ /* 0x000fc400000000ff */
[----:B------:R-:W-:Y:S02]  /*09b0*/  CS2R R36, SRZ ;  /* 0x0000000000247805 */ /* 0x000fe4000001ff00 */
[----:B------:R-:W-:Y:S01]  /*09c0*/  LOP3.LUT R3, R3, 0xf00, RZ, 0xc0, !PT ;  /* 0x00000f0003037812 */ /* 0x000fe200078ec0ff */
[----:B------:R-:W-:Y:S01]  /*09d0*/  IMAD.MOV.U32 R31, RZ, RZ, RZ ;  /* 0x000000ffff1f7224 */ /* 0x000fe200078e00ff */
[----:B------:R-:W-:Y:S01]  /*09e0*/  SHF.R.U32.HI R2, RZ, 0x4, R2 ;  /* 0x00000004ff027819 */ /* 0x000fe20000011602 */
[----:B------:R-:W-:Y:S01]  /*09f0*/  IMAD.IADD R5, R18, 0x1, R29 ;  /* 0x0000000112057824 */ /* 0x000fe200078e021d */
[C---:B------:R-:W-:Y:S02]  /*0a00*/  LOP3.LUT R8, R16.reuse, 0xf00, RZ, 0xc0, !PT ;  /* 0x00000f0010087812 */ /* 0x040fe400078ec0ff */
[----:B------:R-:W-:Y:S01]  /*0a10*/  IADD3 R16, PT, PT, R16, -0xa00, RZ ;  /* 0xfffff60010107810 */ /* 0x000fe20007ffe0ff */
[----:B------:R-:W-:Y:S01]  /*0a20*/  IMAD.SHL.U32 R12, R5, 0x2, RZ ;  /* 0x00000002050c7824 */ /* 0x000fe200078e00ff */
[----:B------:R-:W-:Y:S01]  /*0a30*/  LOP3.LUT R7, R7, 0xf00, RZ, 0xc0, !PT ;  /* 0x00000f0007077812 */ /* 0x000fe200078ec0ff */
[----:B------:R-:W-:Y:S01]  /*0a40*/  IMAD.IADD R5, R3, 0x1, R4 ;  /* 0x0000000103057824 */ /* 0x000fe200078e0204 */
[----:B------:R-:W-:Y:S01]  /*0a50*/  LOP3.LUT R16, R16, 0xf00, RZ, 0xc0, !PT ;  /* 0x00000f0010107812 */ /* 0x000fe200078ec0ff */
[----:B------:R-:W-:Y:S01]  /*0a60*/  IMAD R3, R2, 0x1c00, R13 ;  /* 0x00001c0002037824 */ /* 0x000fe200078e020d */
[----:B------:R-:W-:Y:S01]  /*0a70*/  LOP3.LUT R17, R12, 0x3c, RZ, 0xc0, !PT ;  /* 0x0000003c0c117812 */ /* 0x000fe200078ec0ff */
[----:B------:R-:W-:Y:S01]  /*0a80*/  IMAD R13, R11, 0x3800, R0 ;  /* 0x000038000b0d7824 */ /* 0x000fe200078e0200 */
[----:B------:R-:W-:-:S02]  /*0a90*/  IADD3 R8, PT, PT, R8, R33, R10 ;  /* 0x0000002108087210 */ /* 0x000fc40007ffe00a */
[----:B------:R-:W-:Y:S02]  /*0aa0*/  CS2R R32, SRZ ;  /* 0x0000000000207805 */ /* 0x000fe4000001ff00 */
[----:B------:R-:W-:Y:S01]  /*0ab0*/  IADD3 R7, PT, PT, R7, R35, R10 ;  /* 0x0000002307077210 */ /* 0x000fe20007ffe00a */
[----:B------:R-:W-:Y:S01]  /*0ac0*/  IMAD R14, R14, 0x100, R17 ;  /* 0x000001000e0e7824 */ /* 0x000fe200078e0211 */
[----:B------:R-:W-:Y:S01]  /*0ad0*/  P2R R30, PR, RZ, 0x40 ;  /* 0x00000040ff1e7803 */ /* 0x000fe20000000000 */
[----:B------:R-:W-:Y:S01]  /*0ae0*/  IMAD.MOV.U32 R17, RZ, RZ, RZ ;  /* 0x000000ffff117224 */ /* 0x000fe200078e00ff */
[----:B------:R-:W-:Y:S02]  /*0af0*/  IADD3 R4, PT, PT, R16, R15, RZ ;  /* 0x0000000f10047210 */ /* 0x000fe40007ffe0ff */
[----:B------:R-:W-:Y:S02]  /*0b00*/  CS2R R34, SRZ ;  /* 0x0000000000227805 */ /* 0x000fe4000001ff00 */
[----:B------:R-:W-:Y:S01]  /*0b10*/  LOP3.LUT R0, R14, 0xffff, RZ, 0xc0, !PT ;  /* 0x0000ffff0e007812 */ /* 0x000fe200078ec0ff */
[----:B------:R-:W-:-:S03]  /*0b20*/  IMAD.IADD R2, R10, 0x1, R13 ;  /* 0x000000010a027824 */ /* 0x000fc600078e020d */
[----:B---3--:R-:W-:-:S07]  /*0b30*/  LEA R0, R0, UR4, 0x2 ;  /* 0x0000000400007c11 */ /* 0x008fce000f8e10ff */
.L_x_9:
[----:B------:R-:W-:Y:S01]  /*0b40*/  ISETP.GT.U32.AND P6, PT, R20, 0x1c, PT ;  /* 0x0000001c1400780c */ /* 0x000fe20003fc4070 */
[----:B------:R-:W0:Y:S01]  /*0b50*/  S2R R14, SR_CTAID.X ;  /* 0x00000000000e7919 */ /* 0x000e220000002500 */
[----:B------:R-:W-:Y:S01]  /*0b60*/  IMAD.MOV.U32 R16, RZ, RZ, RZ ;  /* 0x000000ffff107224 */ /* 0x000fe200078e00ff */
[----:B------:R-:W-:Y:S01]  /*0b70*/  LOP3.LUT R19, R29, 0x3c, RZ, 0xc0, !PT ;  /* 0x0000003c1d137812 */ /* 0x000fe200078ec0ff */
[----:B------:R-:W1:Y:S08]  /*0b80*/  @!P4 LDC.64 R40, c[0x0][0x380] ;  /* 0x0000e000ff28cb82 */ /* 0x000e700000000a00 */
[----:B------:R-:W2:Y:S01]  /*0b90*/  @!P2 LDC.64 R42, c[0x0][0x380] ;  /* 0x0000e000ff2aab82 */ /* 0x000ea20000000a00 */
[----:B------:R-:W-:-:S07]  /*0ba0*/  @!P6 LEA R15, R17, R3, 0x2 ;  /* 0x00000003110fe211 */ /* 0x000fce00078e10ff */
[----:B------:R-:W3:Y:S01]  /*0bb0*/  @!P6 LDC.64 R12, c[0x0][0x380] ;  /* 0x0000e000ff0ceb82 */ /* 0x000ee20000000a00 */
[----:B0-----:R-:W-:-:S05]  /*0bc0*/  IMAD.SHL.U32 R18, R14, 0x4000000, RZ ;  /* 0x040000000e127824 */ /* 0x001fca00078e00ff */
[----:B------:R-:W-:Y:S01]  /*0bd0*/  SHF.R.S32.HI R18, RZ, 0x1f, R18 ;  /* 0x0000001fff127819 */ /* 0x000fe20000011412 */
[----:B---3--:R-:W-:Y:S01]  /*0be0*/  @!P6 IMAD.WIDE.U32 R12, R15, 0x4, R12 ;  /* 0x000000040f0ce825 */ /* 0x008fe200078e000c */
[----:B------:R-:W-:Y:S02]  /*0bf0*/  LEA.HI R15, R29, 0x4, RZ, 0x1e ;  /* 0x000000041d0f7811 */ /* 0x000fe400078ff0ff */
[----:B------:R-:W-:Y:S02]  /*0c00*/  LOP3.LUT R39, R18, 0xe, RZ, 0xc0, !PT ;  /* 0x0000000e12277812 */ /* 0x000fe400078ec0ff */
[----:B------:R0:W3:Y:S01]  /*0c10*/  @!P6 LDG.E.CONSTANT R16, desc[UR8][R12.64] ;  /* 0x000000080c10e981 */ /* 0x0000e2000c1e9900 */
[----:B------:R-:W-:Y:S01]  /*0c20*/  LOP3.LUT R15, R15, 0xf, RZ, 0xc0, !PT ;  /* 0x0000000f0f0f7812 */ /* 0x000fe200078ec0ff */
[----:B------:R-:W-:Y:S01]  /*0c30*/  IMAD.MOV.U32 R18, RZ, RZ, RZ ;  /* 0x000000ffff127224 */ /* 0x000fe200078e00ff */
[----:B------:R-:W-:Y:S01]  /*0c40*/  BAR.SYNC.DEFER_BLOCKING 0x0 ;  /* 0x0000000000007b1d */ /* 0x000fe20000010000 */
[----:B------:R-:W-:-:S02]  /*0c50*/  LOP3.LUT P6, RZ, R14, 0x20, RZ, 0xc0, !PT ;  /* 0x000000200eff7812 */ /* 0x000fc400078cc0ff */
[----:B------:R-:W-:Y:S02]  /*0c60*/  IADD3 R15, PT, PT, R39, R15, RZ ;  /* 0x0000000f270f7210 */ /* 0x000fe40007ffe0ff */
[----:B------:R-:W-:-:S04]  /*0c70*/  ISETP.EQ.AND P6, PT, R19, 0x30, !P6 ;  /* 0x000000301300780c */ /* 0x000fc800077c2270 */
[----:B------:R-:W-:-:S13]  /*0c80*/  ISETP.GT.U32.OR P6, PT, R15, 0x1c, P6 ;  /* 0x0000001c0f00780c */ /* 0x000fda00037c4470 */
[----:B0-----:R-:W0:Y:S01]  /*0c90*/  @!P6 LDC.64 R12, c[0x0][0x380] ;  /* 0x0000e000ff0ceb82 */ /* 0x001e220000000a00 */
[----:B------:R-:W-:-:S04]  /*0ca0*/  @!P6 IMAD R15, R17, 0x4, R4 ;  /* 0x00000004110fe824 */ /* 0x000fc800078e0204 */
[----:B0-----:R-:W-:-:S05]  /*0cb0*/  @!P6 IMAD.WIDE.U32 R12, R15, 0x4, R12 ;  /* 0x000000040f0ce825 */ /* 0x001fca00078e000c */
[----:B------:R0:W4:Y:S01]  /*0cc0*/  @!P6 LDG.E.CONSTANT R18, desc[UR8][R12.64] ;  /* 0x000000080c12e981 */ /* 0x000122000c1e9900 */
[----:B------:R-:W-:Y:S02]  /*0cd0*/  LOP3.LUT P6, RZ, R14, 0x20, RZ, 0xc0, !PT ;  /* 0x000000200eff7812 */ /* 0x000fe400078cc0ff */
[----:B------:R-:W-:Y:S02]  /*0ce0*/  LEA.HI R14, R29, 0xc, RZ, 0x1e ;  /* 0x0000000c1d0e7811 */ /* 0x000fe400078ff0ff */
[----:B------:R-:W-:Y:S02]  /*0cf0*/  ISETP.EQ.AND P6, PT, R19, 0x10, !P6 ;  /* 0x000000101300780c */ /* 0x000fe400077c2270 */
[----:B------:R-:W-:-:S04]  /*0d00*/  LOP3.LUT R14, R14, 0xf, RZ, 0xc0, !PT ;  /* 0x0000000f0e0e7812 */ /* 0x000fc800078ec0ff */
[----:B------:R-:W-:-:S04]  /*0d10*/  IADD3 R14, PT, PT, R39, R14, RZ ;  /* 0x0000000e270e7210 */ /* 0x000fc80007ffe0ff */
[----:B------:R-:W-:Y:S01]  /*0d20*/  ISETP.GT.U32.OR P6, PT, R14, 0x1c, P6 ;  /* 0x0000001c0e00780c */ /* 0x000fe200037c4470 */
[----:B------:R-:W-:-:S12]  /*0d30*/  IMAD.MOV.U32 R14, RZ, RZ, RZ ;  /* 0x000000ffff0e7224 */ /* 0x000fd800078e00ff */
[----:B0-----:R-:W0:Y:S01]  /*0d40*/  @!P6 LDC.64 R12, c[0x0][0x380] ;  /* 0x0000e000ff0ceb82 */ /* 0x001e220000000a00 */
[----:B------:R-:W-:-:S04]  /*0d50*/  @!P6 IMAD R15, R17, 0x4, R7 ;  /* 0x00000004110fe824 */ /* 0x000fc800078e0207 */
[----:B0-----:R-:W-:-:S05]  /*0d60*/  @!P6 IMAD.WIDE R12, R15, 0x4, R12 ;  /* 0x000000040f0ce825 */ /* 0x001fca00078e020c */
[----:B------:R0:W5:Y:S01]  /*0d70*/  @!P6 LDG.E.CONSTANT R14, desc[UR8][R12.64] ;  /* 0x000000080c0ee981 */ /* 0x000162000c1e9900 */
[----:B------:R-:W-:-:S05]  /*0d80*/  @!P4 LEA R15, R17, R2, 0x2 ;  /* 0x00000002110fc211 */ /* 0x000fca00078e10ff */
[----:B-1----:R-:W-:Y:S01]  /*0d90*/  @!P4 IMAD.WIDE.U32 R40, R15, 0x4, R40 ;  /* 0x000000040f28c825 */ /* 0x002fe200078e0028 */
[----:B0-----:R-:W0:Y:S03]  /*0da0*/  @!P3 LDC.64 R12, c[0x0][0x380] ;  /* 0x0000e000ff0cbb82 */ /* 0x001e260000000a00 */
[----:B------:R-:W-:Y:S02]  /*0db0*/  IMAD.MOV.U32 R15, RZ, RZ, RZ ;  /* 0x000000ffff0f7224 */ /* 0x000fe400078e00ff */
[----:B------:R-:W-:-:S04]  /*0dc0*/  @!P3 IMAD R19, R17, 0x4, R8 ;  /* 0x000000041113b824 */ /* 0x000fc800078e0208 */
[----:B------:R1:W5:Y:S02]  /*0dd0*/  @!P4 LDG.E.CONSTANT R15, desc[UR8][R40.64] ;  /* 0x00000008280fc981 */ /* 0x000364000c1e9900 */
[----:B-1----:R-:W-:Y:S01]  /*0de0*/  MOV R40, RZ ;  /* 0x000000ff00287202 */ /* 0x002fe20000000f00 */
[----:B0-----:R-:W-:-:S05]  /*0df0*/  @!P3 IMAD.WIDE R12, R19, 0x4, R12 ;  /* 0x00000004130cb825 */ /* 0x001fca00078e020c */
[----:B------:R0:W5:Y:S01]  /*0e00*/  @!P3 LDG.E.CONSTANT R40, desc[UR8][R12.64] ;  /* 0x000000080c28b981 */ /* 0x000162000c1e9900 */
[----:B------:R-:W-:Y:S01]  /*0e10*/  @!P2 IMAD R19, R17, 0x4, R9 ;  /* 0x000000041113a824 */ /* 0x000fe200078e0209 */
[----:B------:R-:W-:Y:S01]  /*0e20*/  MOV R44, RZ ;  /* 0x000000ff002c7202 */ /* 0x000fe20000000f00 */
[----:B------:R-:W-:Y:S02]  /*0e30*/  IMAD.MOV.U32 R39, RZ, RZ, RZ ;  /* 0x000000ffff277224 */ /* 0x000fe400078e00ff */
[----:B--2---:R-:W-:Y:S01]  /*0e40*/  @!P2 IMAD.WIDE.U32 R42, R19, 0x4, R42 ;  /* 0x00000004132aa825 */ /* 0x004fe200078e002a */
[----:B0-----:R-:W0:Y:S01]  /*0e50*/  @!P5 LDC.64 R12, c[0x0][0x380] ;  /* 0x0000e000ff0cdb82 */ /* 0x001e220000000a00 */
[C---:B------:R-:W-:Y:S02]  /*0e60*/  @!P5 LEA R19, R17.reuse, R6, 0x2 ;  /* 0x000000061113d211 */ /* 0x040fe400078e10ff */
[----:B------:R-:W-:Y:S01]  /*0e70*/  @!P1 IMAD R41, R17, 0x4, R5 ;  /* 0x0000000411299824 */ /* 0x000fe200078e0205 */
[----:B------:R-:W2:Y:S02]  /*0e80*/  @!P2 LDG.E.CONSTANT R39, desc[UR8][R42.64] ;  /* 0x000000082a27a981 */ /* 0x000ea4000c1e9900 */
[----:B0-----:R-:W-:-:S04]  /*0e90*/  @!P5 IMAD.WIDE R12, R19, 0x4, R12 ;  /* 0x00000004130cd825 */ /* 0x001fc800078e020c */
[----:B------:R-:W-:-:S06]  /*0ea0*/  IMAD.MOV.U32 R19, RZ, RZ, RZ ;  /* 0x000000ffff137224 */ /* 0x000fcc00078e00ff */
[----:B------:R0:W2:Y:S02]  /*0eb0*/  @!P5 LDG.E.CONSTANT R19, desc[UR8][R12.64] ;  /* 0x000000080c13d981 */ /* 0x0000a4000c1e9900 */
[----:B0-----:R-:W0:Y:S01]  /*0ec0*/  @!P1 LDC.64 R12, c[0x0][0x380] ;  /* 0x0000e000ff0c9b82 */ /* 0x001e220000000a00 */
[----:B------:R-:W-:-:S04]  /*0ed0*/  @!P0 LEA.HI R42, R29, 0x30, RZ, 0x1e ;  /* 0x000000301d2a8811 */ /* 0x000fc800078ff0ff */
[----:B------:R-:W-:Y:S01]  /*0ee0*/  @!P0 SHF.R.U32.HI R42, RZ, 0x4, R42 ;  /* 0x00000004ff2a8819 */ /* 0x000fe2000001162a */
[----:B0-----:R-:W-:-:S05]  /*0ef0*/  @!P1 IMAD.WIDE.U32 R12, R41, 0x4, R12 ;  /* 0x00000004290c9825 */ /* 0x001fca00078e000c */
[----:B------:R0:W2:Y:S01]  /*0f00*/  @!P1 LDG.E.CONSTANT R44, desc[UR8][R12.64] ;  /* 0x000000080c2c9981 */ /* 0x0000a2000c1e9900 */
[----:B------:R-:W-:-:S05]  /*0f10*/  @!P0 VIADD R41, R29, 0x1c0 ;  /* 0x000001c01d298836 */ /* 0x000fca0000000000 */
[----:B------:R-:W-:Y:S01]  /*0f20*/  @!P0 SHF.R.U32.HI R41, RZ, 0x8, R41 ;  /* 0x00000008ff298819 */ /* 0x000fe20000011629 */
[----:B0-----:R-:W0:Y:S04]  /*0f30*/  @!P0 LDC.64 R12, c[0x0][0x380] ;  /* 0x0000e000ff0c8b82 */ /* 0x001e280000000a00 */
[----:B------:R-:W-:-:S04]  /*0f40*/  @!P0 IMAD R41, R41, 0x31000, R2 ;  /* 0x0003100029298824 */ /* 0x000fc800078e0202 */
[----:B------:R-:W-:-:S04]  /*0f50*/  @!P0 IMAD R42, R42, 0x1c00, R41 ;  /* 0x00001c002a2a8824 */ /* 0x000fc800078e0229 */
[----:B------:R-:W-:Y:S01]  /*0f60*/  @!P0 IMAD R41, R17, 0x4, R42 ;  /* 0x0000000411298824 */ /* 0x000fe200078e022a */
[----:B------:R-:W-:-:S03]  /*0f70*/  MOV R42, RZ ;  /* 0x000000ff002a7202 */ /* 0x000fc60000000f00 */
[----:B0-----:R-:W-:-:S05]  /*0f80*/  @!P0 IMAD.WIDE.U32 R12, R41, 0x4, R12 ;  /* 0x00000004290c8825 */ /* 0x001fca00078e000c */
[----:B------:R-:W2:Y:S01]  /*0f90*/  @!P0 LDG.E.CONSTANT R42, desc[UR8][R12.64] ;  /* 0x000000080c2a8981 */ /* 0x000ea2000c1e9900 */
[----:B------:R-:W-:Y:S01]  /*0fa0*/  ISETP.GT.U32.AND P6, PT, R29, 0x7, PT ;  /* 0x000000071d00780c */ /* 0x000fe20003fc4070 */
[----:B------:R-:W-:Y:S01]  /*0fb0*/  BSSY.RECONVERGENT B0, `(.L_x_0) ;  /* 0x000007c000007945 */ /* 0x000fe20003800200 */
[----:B------:R-:W-:-:S03]  /*0fc0*/  UPLOP3.LUT UP1, UPT, UPT, UPT, UP0, 0x80, 0x8 ;  /* 0x000000000008789c */ /* 0x000fc60003f2f000 */
[----:B------:R-:W-:Y:S01]  /*0fd0*/  BSSY.RELIABLE B1, `(.L_x_1) ;  /* 0x0000020000017945 */ /* 0x000fe20003800100 */
[----:B---3--:R0:W-:Y:S04]  /*0fe0*/  STS [R27+UR4+0x620], R16 ;  /* 0x000620101b007988 */ /* 0x0081e80008000804 */
[----:B----4-:R0:W-:Y:S04]  /*0ff0*/  STS [R27+UR4+0x540], R18 ;  /* 0x000540121b007988 */ /* 0x0101e80008000804 */
[----:B-----5:R0:W-:Y:S04]  /*1000*/  STS [R27+UR4+0x1c0], R14 ;  /* 0x0001c00e1b007988 */ /* 0x0201e80008000804 */
[----:B------:R0:W-:Y:S04]  /*1010*/  STS [R27+UR4], R15 ;  /* 0x0000000f1b007988 */ /* 0x0001e80008000804 */
[----:B------:R0:W-:Y:S04]  /*1020*/  STS [R27+UR4+0xe0], R40 ;  /* 0x0000e0281b007988 */ /* 0x0001e80008000804 */
[----:B--2---:R0:W-:Y:S04]  /*1030*/  STS [R27+UR4+0x2a0], R39 ;  /* 0x0002a0271b007988 */ /* 0x0041e80008000804 */
[----:B------:R0:W-:Y:S04]  /*1040*/  STS [R27+UR4+0x380], R19 ;  /* 0x000380131b007988 */ /* 0x0001e80008000804 */
[----:B------:R0:W-:Y:S04]  /*1050*/  STS [R27+UR4+0x460], R44 ;  /* 0x0004602c1b007988 */ /* 0x0001e80008000804 */
[----:B------:R0:W-:Y:S01]  /*1060*/  STS [R27+UR4+0x700], R42 ;  /* 0x0007002a1b007988 */ /* 0x0001e20008000804 */
[----:B------:R-:W-:Y:S05]  /*1070*/  @P6 BRA `(.L_x_2) ;  /* 0x0000000000486947 */ /* 0x000fea0003800000 */
[----:B------:R-:W-:Y:S01]  /*1080*/  ISETP.NE.AND P6, PT, R30, RZ, PT ;  /* 0x000000ff1e00720c */ /* 0x000fe20003fc5270 */
[----:B------:R-:W-:Y:S01]  /*1090*/  BSSY.RECONVERGENT B2, `(.L_x_3) ;  /* 0x000000e000027945 */ /* 0x000fe20003800200 */
[----:B------:R-:W-:-:S11]  /*10a0*/  IMAD.MOV.U32 R12, RZ, RZ, RZ ;  /* 0x000000ffff0c7224 */ /* 0x000fd600078e00ff */
[----:B------:R-:W-:Y:S05]  /*10b0*/  @P6 BRA `(.L_x_4) ;  /* 0x00000000002c6947 */ /* 0x000fea0003800000 */
[C---:B0-----:R-:W-:Y:S01]  /*10c0*/  LOP3.LUT R14, R29.reuse, 0x3, RZ, 0xc0, !PT ;  /* 0x000000031d0e7812 */ /* 0x041fe200078ec0ff */
[----:B------:R-:W0:Y:S01]  /*10d0*/  LDC.64 R12, c[0x0][0x380] ;  /* 0x0000e000ff0c7b82 */ /* 0x000e220000000a00 */
[----:B------:R-:W-:Y:S02]  /*10e0*/  IMAD.SHL.U32 R16, R29, 0x40, RZ ;  /* 0x000000401d107824 */ /* 0x000fe400078e00ff */
[----:B------:R-:W-:-:S05]  /*10f0*/  IADD3 R14, PT, PT, R28, R14, R21 ;  /* 0x0000000e1c0e7210 */ /* 0x000fca0007ffe015 */
[----:B------:R-:W-:Y:S01]  /*1100*/  IMAD R15, R11, 0x3800, R14 ;  /* 0x000038000b0f7824 */ /* 0x000fe200078e020e */
[----:B------:R-:W-:-:S04]  /*1110*/  LOP3.LUT R14, R16, 0xff00, RZ, 0xc0, !PT ;  /* 0x0000ff00100e7812 */ /* 0x000fc800078ec0ff */
[----:B------:R-:W-:-:S04]  /*1120*/  IADD3 R14, PT, PT, R14, R15, R10 ;  /* 0x0000000f0e0e7210 */ /* 0x000fc80007ffe00a */
[----:B------:R-:W-:-:S05]  /*1130*/  LEA R14, R17, R14, 0x2 ;  /* 0x0000000e110e7211 */ /* 0x000fca00078e10ff */
[----:B------:R-:W-:-:S04]  /*1140*/  VIADD R15, R14, 0x35500 ;  /* 0x000355000e0f7836 */ /* 0x000fc80000000000 */
[----:B0-----:R-:W-:-:S06]  /*1150*/  IMAD.WIDE.U32 R12, R15, 0x4, R12 ;  /* 0x000000040f0c7825 */ /* 0x001fcc00078e000c */
[----:B------:R1:W5:Y:S02]  /*1160*/  LDG.E.CONSTANT R12, desc[UR8][R12.64] ;  /* 0x000000080c0c7981 */ /* 0x000364000c1e9900 */
.L_x_4:
[----:B------:R-:W-:Y:S05]  /*1170*/  BSYNC.RECONVERGENT B2 ;  /* 0x0000000000027941 */ /* 0x000fea0003800200 */
.L_x_3:
[----:B-----5:R2:W-:Y:S01]  /*1180*/  STS [R27+UR4+0x7e0], R12 ;  /* 0x0007e00c1b007988 */ /* 0x0205e20008000804 */
[----:B------:R-:W-:Y:S05]  /*1190*/  BRA `(.L_x_5) ;  /* 0x00000000000c7947 */ /* 0x000fea0003800000 */
.L_x_2:
[----:B------:R-:W-:-:S13]  /*11a0*/  ISETP.GT.U32.AND P6, PT, R29, 0x17, PT ;  /* 0x000000171d00780c */ /* 0x000fda0003fc4070 */
[----:B------:R-:W-:Y:S05]  /*11b0*/  @P6 BREAK.RELIABLE B1 ;  /* 0x0000000000016942 */ /* 0x000fea0003800100 */
[----:B------:R-:W-:Y:S05]  /*11c0*/  @P6 BRA `(.L_x_6) ;  /* 0x0000000400686947 */ /* 0x000fea0003800000 */
.L_x_5:
[----:B------:R-:W-:Y:S05]  /*11d0*/  BSYNC.RELIABLE B1 ;  /* 0x0000000000017941 */ /* 0x000fea0003800100 */
.L_x_1:
[----:B0-----:R-:W0:Y:S01]  /*11e0*/  LDC.64 R18, c[0x0][0x388] ;  /* 0x0000e200ff127b82 */ /* 0x001e220000000a00 */
[C---:B------:R-:W-:Y:S02]  /*11f0*/  IMAD R15, R29.reuse, 0xc, RZ ;  /* 0x0000000c1d0f7824 */ /* 0x040fe400078e02ff */
[C---:B--2---:R-:W-:Y:S02]  /*1200*/  IMAD.SHL.U32 R12, R29.reuse, 0x4, RZ ;  /* 0x000000041d0c7824 */ /* 0x044fe400078e00ff */
[----:B-1----:R-:W-:Y:S01]  /*1210*/  IMAD R13, R29, 0x300, RZ ;  /* 0x000003001d0d7824 */ /* 0x002fe200078e02ff */
[----:B------:R-:W-:Y:S01]  /*1220*/  IADD3 R39, PT, PT, R15, 0x1, RZ ;  /* 0x000000010f277810 */ /* 0x000fe20007ffe0ff */
[----:B------:R-:W-:Y:S01]  /*1230*/  IMAD R16, R29, 0x180, RZ ;  /* 0x000001801d107824 */ /* 0x000fe200078e02ff */
[----:B------:R-:W-:Y:S01]  /*1240*/  LOP3.LUT R14, R12, 0x4, RZ, 0xc0, !PT ;  /* 0x000000040c0e7812 */ /* 0x000fe200078ec0ff */
[C---:B------:R-:W-:Y:S01]  /*1250*/  VIADD R40, R15.reuse, 0x2 ;  /* 0x000000020f287836 */ /* 0x040fe20000000000 */
[----:B------:R-:W-:Y:S01]  /*1260*/  LOP3.LUT R12, R28, 0xff800, R13, 0xf8, !PT ;  /* 0x000ff8001c0c7812 */ /* 0x000fe200078ef80d */
[----:B------:R-:W-:Y:S01]  /*1270*/  VIADD R15, R15, 0x3 ;  /* 0x000000030f0f7836 */ /* 0x000fe20000000000 */
[----:B------:R-:W-:-:S02]  /*1280*/  LOP3.LUT R13, R16, 0x300, RZ, 0xc0, !PT ;  /* 0x00000300100d7812 */ /* 0x000fc400078ec0ff */
[----:B------:R-:W-:Y:S02]  /*1290*/  LOP3.LUT R40, R40, 0x6, RZ, 0xc0, !PT ;  /* 0x0000000628287812 */ /* 0x000fe400078ec0ff */
[----:B------:R-:W-:Y:S02]  /*12a0*/  LOP3.LUT R16, R39, 0x5, RZ, 0xc0, !PT ;  /* 0x0000000527107812 */ /* 0x000fe400078ec0ff */
[----:B------:R-:W-:Y:S02]  /*12b0*/  LOP3.LUT R15, R15, 0x7, RZ, 0xc0, !PT ;  /* 0x000000070f0f7812 */ /* 0x000fe400078ec0ff */
[CC--:B------:R-:W-:Y:S02]  /*12c0*/  IADD3 R14, PT, PT, R13.reuse, R12.reuse, R14 ;  /* 0x0000000c0d0e7210 */ /* 0x0c0fe40007ffe00e */
[CC--:B------:R-:W-:Y:S02]  /*12d0*/  IADD3 R40, PT, PT, R13.reuse, R12.reuse, R40 ;  /* 0x0000000c0d287210 */ /* 0x0c0fe40007ffe028 */
[----:B------:R-:W-:-:S02]  /*12e0*/  IADD3 R16, PT, PT, R13, R12, R16 ;  /* 0x0000000c0d107210 */ /* 0x000fc40007ffe010 */
[----:B------:R-:W-:Y:S01]  /*12f0*/  IADD3 R12, PT, PT, R13, R12, R15 ;  /* 0x0000000c0d0c7210 */ /* 0x000fe20007ffe00f */
[C---:B------:R-:W-:Y:S01]  /*1300*/  IMAD R15, R17.reuse, 0x400, R40 ;  /* 0x00000400110f7824 */ /* 0x040fe200078e0228 */
[C---:B------:R-:W-:Y:S01]  /*1310*/  LEA R13, R17.reuse, R14, 0xa ;  /* 0x0000000e110d7211 */ /* 0x040fe200078e50ff */
[C---:B------:R-:W-:Y:S01]  /*1320*/  IMAD R43, R17.reuse, 0x400, R16 ;  /* 0x00000400112b7824 */ /* 0x040fe200078e0210 */
[----:B------:R-:W-:Y:S01]  /*1330*/  LEA R41, R17, R12, 0xa ;  /* 0x0000000c11297211 */ /* 0x000fe200078e50ff */
[----:B0-----:R-:W-:-:S04]  /*1340*/  IMAD.WIDE.U32 R14, R15, 0x4, R18 ;  /* 0x000000040f0e7825 */ /* 0x001fc800078e0012 */
[--C-:B------:R-:W-:Y:S02]  /*1350*/  IMAD.WIDE.U32 R12, R13, 0x4, R18.reuse ;  /* 0x000000040d0c7825 */ /* 0x100fe400078e0012 */
[----:B------:R-:W2:Y:S02]  /*1360*/  LDG.E.CONSTANT R14, desc[UR8][R14.64] ;  /* 0x000000080e0e7981 */ /* 0x000ea4000c1e9900 */
[--C-:B------:R-:W-:Y:S02]  /*1370*/  IMAD.WIDE.U32 R42, R43, 0x4, R18.reuse ;  /* 0x000000042b2a7825 */ /* 0x100fe400078e0012 */
[----:B------:R-:W2:Y:S02]  /*1380*/  LDG.E.CONSTANT R12, desc[UR8][R12.64] ;  /* 0x000000080c0c7981 */ /* 0x000ea4000c1e9900 */
[----:B------:R-:W-:-:S05]  /*1390*/  IMAD.WIDE.U32 R40, R41, 0x4, R18 ;  /* 0x0000000429287825 */ /* 0x000fca00078e0012 */
[----:B------:R-:W2:Y:S04]  /*13a0*/  LDG.E.CONSTANT R15, desc[UR8][R40.64] ;  /* 0x00000008280f7981 */ /* 0x000ea8000c1e9900 */
[----:B------:R0:W2:Y:S01]  /*13b0*/  LDG.E.CONSTANT R13, desc[UR8][R42.64] ;  /* 0x000000082a0d7981 */ /* 0x0000a2000c1e9900 */
[----:B------:R-:W1:Y:S01]  /*13c0*/  S2R R39, SR_CgaCtaId ;  /* 0x0000000000277919 */ /* 0x000e620000008800 */
[----:B------:R-:W-:-:S05]  /*13d0*/  MOV R16, 0x400 ;  /* 0x0000040000107802 */ /* 0x000fca0000000f00 */
[----:B------:R-:W-:Y:S02]  /*13e0*/  VIADD R16, R16, 0x800 ;  /* 0x0000080010107836 */ /* 0x000fe40000000000 */
[----:B------:R-:W-:-:S04]  /*13f0*/  IMAD R45, R29, 0x300, RZ ;  /* 0x000003001d2d7824 */ /* 0x000fc800078e02ff */
[----:B0-----:R-:W-:Y:S01]  /*1400*/  VIADD R43, R45, 0x140 ;  /* 0x000001402d2b7836 */ /* 0x001fe20000000000 */
[----:B-1----:R-:W-:-:S05]  /*1410*/  LEA R16, R39, R16, 0x18 ;  /* 0x0000001027107211 */ /* 0x002fca00078ec0ff */
[C---:B------:R-:W-:Y:S02]  /*1420*/  IMAD R39, R29.reuse, 0x30, R16 ;  /* 0x000000301d277824 */ /* 0x040fe400078e0210 */
[----:B------:R-:W-:Y:S01]  /*1430*/  IMAD R16, R29, 0xc, RZ ;  /* 0x0000000c1d107824 */ /* 0x000fe200078e02ff */
[----:B------:R-:W-:Y:S02]  /*1440*/  IADD3 R42, PT, PT, R45, 0x180, RZ ;  /* 0x000001802d2a7810 */ /* 0x000fe40007ffe0ff */
[----:B------:R-:W-:Y:S01]  /*1450*/  LOP3.LUT R43, R28, 0x1ff800, R43, 0xf8, !PT ;  /* 0x001ff8001c2b7812 */ /* 0x000fe200078ef82b */
[----:B------:R-:W-:Y:S01]  /*1460*/  VIADD R40, R16, 0x5 ;  /* 0x0000000510287836 */ /* 0x000fe20000000000 */
[----:B------:R-:W-:Y:S01]  /*1470*/  LOP3.LUT R44, R28, 0x1ff800, R42, 0xf8, !PT ;  /* 0x001ff8001c2c7812 */ /* 0x000fe200078ef82a */
[----:B------:R-:W-:-:S03]  /*1480*/  VIADD R41, R16, 0x6 ;  /* 0x0000000610297836 */ /* 0x000fc60000000000 */
[----:B------:R-:W-:Y:S02]  /*1490*/  LOP3.LUT R42, R43, 0x5, R40, 0xf8, !PT ;  /* 0x000000052b2a7812 */ /* 0x000fe400078ef828 */
[----:B------:R-:W-:Y:S02]  /*14a0*/  SHF.L.U32 R43, R40, 0x5, RZ ;  /* 0x00000005282b7819 */ /* 0x000fe400000006ff */
[----:B------:R-:W-:Y:S01]  /*14b0*/  LOP3.LUT R40, R44, 0x6, R41, 0xf8, !PT ;  /* 0x000000062c287812 */ /* 0x000fe200078ef829 */
[----:B------:R-:W-:Y:S02]  /*14c0*/  IMAD.SHL.U32 R44, R41, 0x20, RZ ;  /* 0x00000020292c7824 */ /* 0x000fe400078e00ff */
[----:B------:R-:W-:Y:S01]  /*14d0*/  VIADD R16, R16, 0x7 ;  /* 0x0000000710107836 */ /* 0x000fe20000000000 */
[----:B------:R-:W-:Y:S02]  /*14e0*/  LOP3.LUT R43, R42, 0x300, R43, 0xf8, !PT ;  /* 0x000003002a2b7812 */ /* 0x000fe400078ef82b */
[----:B------:R-:W-:Y:S01]  /*14f0*/  LOP3.LUT R44, R40, 0x300, R44, 0xf8, !PT ;  /* 0x00000300282c7812 */ /* 0x000fe200078ef82c */
[----:B------:R-:W-:Y:S01]  /*1500*/  IMAD.SHL.U32 R42, R16, 0x20, RZ ;  /* 0x00000020102a7824 */ /* 0x000fe200078e00ff */
[----:B--2---:R0:W-:Y:S02]  /*1510*/  STS.128 [R39], R12 ;  /* 0x0000000c27007388 */ /* 0x0041e40000000c00 */
[----:B0-----:R-:W-:Y:S01]  /*1520*/  VIADD R13, R45, 0x100 ;  /* 0x000001002d0d7836 */ /* 0x001fe20000000000 */
[----:B------:R-:W-:-:S04]  /*1530*/  SHF.L.U32 R12, R29, 0x2, RZ ;  /* 0x000000021d0c7819 */ /* 0x000fc800000006ff */
[----:B------:R-:W-:Y:S01]  /*1540*/  LOP3.LUT R15, R28, 0x1ff800, R13, 0xf8, !PT ;  /* 0x001ff8001c0f7812 */ /* 0x000fe200078ef80d */
[----:B------:R-:W-:-:S03]  /*1550*/  IMAD R13, R29, 0x180, RZ ;  /* 0x000001801d0d7824 */ /* 0x000fc600078e02ff */
[----:B------:R-:W-:Y:S02]  /*1560*/  LOP3.LUT R15, R15, 0x4, R12, 0xf4, !PT ;  /* 0x000000040f0f7812 */ /* 0x000fe400078ef40c */
[----:B------:R-:W-:Y:S01]  /*1570*/  IADD3 R12, PT, PT, R13, 0x80, RZ ;  /* 0x000000800d0c7810 */ /* 0x000fe20007ffe0ff */
[----:B------:R-:W-:-:S03]  /*1580*/  VIADD R45, R45, 0x1c0 ;  /* 0x000001c02d2d7836 */ /* 0x000fc60000000000 */
[----:B------:R-:W-:-:S04]  /*1590*/  LOP3.LUT R14, R15, 0x300, R12, 0xf8, !PT ;  /* 0x000003000f0e7812 */ /* 0x000fc800078ef80c */
[C---:B------:R-:W-:Y:S02]  /*15a0*/  LEA R41, R17.reuse, R14, 0xa ;  /* 0x0000000e11297211 */ /* 0x040fe400078e50ff */
[----:B------:R-:W-:Y:S02]  /*15b0*/  LEA R13, R17, R25, 0xa ;  /* 0x00000019110d7211 */ /* 0x000fe400078e50ff */
[----:B------:R-:W-:Y:S01]  /*15c0*/  LOP3.LUT R45, R28, 0x1ff800, R45, 0xf8, !PT ;  /* 0x001ff8001c2d7812 */ /* 0x000fe200078ef82d */
[----:B------:R-:W-:-:S04]  /*15d0*/  IMAD.WIDE.U32 R40, R41, 0x4, R18 ;  /* 0x0000000429287825 */ /* 0x000fc800078e0012 */
[----:B------:R-:W-:Y:S01]  /*15e0*/  IMAD R15, R17, 0x400, R24 ;  /* 0x00000400110f7824 */ /* 0x000fe200078e0218 */
[----:B------:R-:W-:Y:S01]  /*15f0*/  LOP3.LUT R45, R45, 0x7, R16, 0xf8, !PT ;  /* 0x000000072d2d7812 */ /* 0x000fe200078ef810 */
[--C-:B------:R-:W-:Y:S01]  /*1600*/  IMAD.WIDE.U32 R12, R13, 0x4, R18.reuse ;  /* 0x000000040d0c7825 */ /* 0x100fe200078e0012 */
[----:B------:R0:W2:Y:S03]  /*1610*/  LDG.E.CONSTANT R16, desc[UR8][R40.64] ;  /* 0x0000000828107981 */ /* 0x0000a6000c1e9900 */
[----:B------:R-:W-:Y:S01]  /*1620*/  IMAD.WIDE.U32 R14, R15, 0x4, R18 ;  /* 0x000000040f0e7825 */ /* 0x000fe200078e0012 */
[----:B------:R-:W-:Y:S01]  /*1630*/  LOP3.LUT R42, R45, 0x300, R42, 0xf8, !PT ;  /* 0x000003002d2a7812 */ /* 0x000fe200078ef82a */
[----:B------:R-:W3:Y:S02]  /*1640*/  LDG.E.CONSTANT R12, desc[UR8][R12.64] ;  /* 0x000000080c0c7981 */ /* 0x000ee4000c1e9900 */
[C---:B------:R-:W-:Y:S01]  /*1650*/  IMAD R45, R17.reuse, 0x400, R23 ;  /* 0x00000400112d7824 */ /* 0x040fe200078e0217 */
[C---:B0-----:R-:W-:Y:S01]  /*1660*/  LEA R41, R17.reuse, R43, 0xa ;  /* 0x0000002b11297211 */ /* 0x041fe200078e50ff */
[C---:B------:R-:W-:Y:S01]  /*1670*/  IMAD R43, R17.reuse, 0x400, R22 ;  /* 0x00000400112b7824 */ /* 0x040fe200078e0216 */
[----:B------:R-:W-:Y:S01]  /*1680*/  LEA R42, R17, R42, 0xa ;  /* 0x0000002a112a7211 */ /* 0x000fe200078e50ff */
[----:B------:R0:W3:Y:S02]  /*1690*/  LDG.E.CONSTANT R13, desc[UR8][R14.64] ;  /* 0x000000080e0d7981 */ /* 0x0000e4000c1e9900 */
[----:B------:R-:W-:-:S04]  /*16a0*/  IMAD.WIDE.U32 R40, R41, 0x4, R18 ;  /* 0x0000000429287825 */ /* 0x000fc800078e0012 */
[----:B0-----:R-:W-:Y:S02]  /*16b0*/  IMAD R15, R17, 0x400, R44 ;  /* 0x00000400110f7824 */ /* 0x001fe400078e022c */
[--C-:B------:R-:W-:Y:S01]  /*16c0*/  IMAD.WIDE.U32 R44, R45, 0x4, R18.reuse ;  /* 0x000000042d2c7825 */ /* 0x100fe200078e0012 */
[----:B------:R0:W2:Y:S04]  /*16d0*/  LDG.E.CONSTANT R17, desc[UR8][R40.64] ;  /* 0x0000000828117981 */ /* 0x0000a8000c1e9900 */
[----:B------:R1:W3:Y:S01]  /*16e0*/  LDG.E.CONSTANT R14, desc[UR8][R44.64] ;  /* 0x000000082c0e7981 */ /* 0x0002e2000c1e9900 */
[----:B0-----:R-:W-:-:S04]  /*16f0*/  IMAD.WIDE.U32 R40, R43, 0x4, R18 ;  /* 0x000000042b287825 */ /* 0x001fc800078e0012 */
[--C-:B-1----:R-:W-:Y:S02]  /*1700*/  IMAD.WIDE.U32 R44, R15, 0x4, R18.reuse ;  /* 0x000000040f2c7825 */ /* 0x102fe400078e0012 */
[----:B------:R-:W3:Y:S02]  /*1710*/  LDG.E.CONSTANT R15, desc[UR8][R40.64] ;  /* 0x00000008280f7981 */ /* 0x000ee4000c1e9900 */
[----:B------:R-:W-:Y:S02]  /*1720*/  IMAD.WIDE.U32 R42, R42, 0x4, R18 ;  /* 0x000000042a2a7825 */ /* 0x000fe400078e0012 */
[----:B------:R-:W2:Y:S04]  /*1730*/  LDG.E.CONSTANT R18, desc[UR8][R44.64] ;  /* 0x000000082c127981 */ /* 0x000ea8000c1e9900 */
[----:B------:R-:W2:Y:S04]  /*1740*/  LDG.E.CONSTANT R19, desc[UR8][R42.64] ;  /* 0x000000082a137981 */ /* 0x000ea8000c1e9900 */
[----:B---3--:R1:W-:Y:S04]  /*1750*/  STS.128 [R39+0x20], R12 ;  /* 0x0000200c27007388 */ /* 0x0083e80000000c00 */
[----:B--2---:R1:W-:Y:S02]  /*1760*/  STS.128 [R39+0x10], R16 ;  /* 0x0000101027007388 */ /* 0x0043e40000000c00 */
.L_x_6:
[----:B------:R-:W-:Y:S05]  /*1770*/  BSYNC.RECONVERGENT B0 ;  /* 0x0000000000007941 */ /* 0x000fea0003800200 */
.L_x_0:
[----:B------:R-:W-:Y:S05]  /*1780*/  WARPSYNC.ALL ;  /* 0x0000000000007948 */ /* 0x000fea0003800000 */
[----:B------:R-:W-:Y:S01]  /*1790*/  BAR.SYNC.DEFER_BLOCKING 0x0 ;  /* 0x0000000000007b1d */ /* 0x000fe20000010000 */
[----:B01----:R-:W-:Y:S01]  /*17a0*/  HFMA2 R39, -RZ, RZ, 0, 0 ;  /* 0x00000000ff277431 */ /* 0x003fe200000001ff */
[----:B------:R-:W-:-:S11]  /*17b0*/  UPLOP3.LUT UP0, UPT, UPT, UPT, UPT, 0x80, 0x8 ;  /* 0x000000000008789c */ /* 0x000fd60003f0f070 */
.L_x_8:
[C---:B------:R-:W-:Y:S01]  /*17c0*/  IMAD R40, R39.reuse, 0x8, R0 ;  /* 0x0000000827287824 */ /* 0x040fe200078e0200 */
[----:B------:R-:W-:Y:S01]  /*17d0*/  LEA R39, R39, R26, 0x6 ;  /* 0x0000001a27277211 */ /* 0x000fe200078e30ff */
[----:B------:R-:W-:Y:S01]  /*17e0*/  UPLOP3.LUT UP2, UPT, UPT, UPT, UP0, 0x80, 0x8 ;  /* 0x000000000008789c */ /* 0x000fe20003f4f000 */
[----:B------:R-:W-:-:S10]  /*17f0*/  UMOV UR5, 0x100 ;  /* 0x0000010000057882 */ /* 0x000fd40000000000 */
.L_x_7:
[----:B------:R-:W-:Y:S04]  /*1800*/  LDS.64 R18, [R40+UR5] ;  /* 0x0000000528127984 */ /* 0x000fe80008000a00 */
[----:B------:R-:W0:Y:S04]  /*1810*/  LDS R43, [R39+-0x98] ;  /* 0xffff6800272b7984 */ /* 0x000e280000000800 */
[----:B------:R-:W1:Y:S04]  /*1820*/  LDS R45, [R39+-0xa0] ;  /* 0xffff6000272d7984 */ /* 0x000e680000000800 */
[----:B------:R-:W2:Y:S04]  /*1830*/  LDS.64 R16, [R40+UR5+-0x100] ;  /* 0xffff000528107984 */ /* 0x000ea80008000a00 */
[----:B------:R-:W3:Y:S04]  /*1840*/  LDS R15, [R39+-0x90] ;  /* 0xffff7000270f7984 */ /* 0x000ee80000000800 */
[----:B------:R-:W4:Y:S04]  /*1850*/  LDS R14, [R39+-0x88] ;  /* 0xffff7800270e7984 */ /* 0x000f280000000800 */
[----:B------:R-:W5:Y:S04]  /*1860*/  LDS R13, [R39+-0x80] ;  /* 0xffff8000270d7984 */ /* 0x000f680000000800 */
[----:B------:R-:W5:Y:S04]  /*1870*/  LDS R12, [R39+-0x78] ;  /* 0xffff8800270c7984 */ /* 0x000f680000000800 */
[----:B------:R-:W5:Y:S04]  /*1880*/  LDS R41, [R39+-0x70] ;  /* 0xffff900027297984 */ /* 0x000f680000000800 */
[----:B------:R-:W-:Y:S01]  /*1890*/  LDS R42, [R39+-0x20] ;  /* 0xffffe000272a7984 */ /* 0x000fe20000000800 */
[-C--:B0-----:R-:W-:Y:S01]  /*18a0*/  FFMA R31, R43, R18.reuse, R31 ;  /* 0x000000122b1f7223 */ /* 0x081fe2000000001f */
[----:B-1----:R-:W-:Y:S01]  /*18b0*/  FFMA R32, R45, R18, R32 ;  /* 0x000000122d207223 */ /* 0x002fe20000000020 */
[C---:B--2---:R-:W-:Y:S01]  /*18c0*/  FFMA R35, R16.reuse, R45, R35 ;  /* 0x0000002d10237223 */ /* 0x044fe20000000023 */
[----:B------:R-:W-:-:S02]  /*18d0*/  FFMA R34, R16, R43, R34 ;  /* 0x0000002b10227223 */ /* 0x000fc40000000022 */
[----:B------:R-:W0:Y:S01]  /*18e0*/  LDS R43, [R39+-0x68] ;  /* 0xffff9800272b7984 */ /* 0x000e220000000800 */
[C---:B---3--:R-:W-:Y:S01]  /*18f0*/  FFMA R33, R16.reuse, R15, R33 ;  /* 0x0000000f10217223 */ /* 0x048fe20000000021 */
[----:B------:R-:W-:Y:S01]  /*1900*/  FFMA R36, R15, R18, R36 ;  /* 0x000000120f247223 */ /* 0x000fe20000000024 */
[----:B----4-:R-:W-:Y:S01]  /*1910*/  FFMA R16, R16, R14, R37 ;  /* 0x0000000e10107223 */ /* 0x010fe20000000025 */
[----:B------:R-:W-:Y:S02]  /*1920*/  FFMA R18, R14, R18, R38 ;  /* 0x000000120e127223 */ /* 0x000fe40000000026 */
[----:B------:R-:W1:Y:S01]  /*1930*/  LDS.64 R14, [R40+UR5+-0xf0] ;  /* 0xffff1005280e7984 */ /* 0x000e620008000a00 */
[C---:B-----5:R-:W-:Y:S01]  /*1940*/  FFMA R35, R13.reuse, R17, R35 ;  /* 0x000000110d237223 */ /* 0x060fe20000000023 */
[----:B------:R-:W-:Y:S02]  /*1950*/  FFMA R32, R13, R19, R32 ;  /* 0x000000130d207223 */ /* 0x000fe40000000020 */
[----:B------:R-:W2:Y:S01]  /*1960*/  LDS R38, [R39+-0x18] ;  /* 0xffffe80027267984 */ /* 0x000ea20000000800 */
[C---:B------:R-:W-:Y:S01]  /*1970*/  FFMA R34, R12.reuse, R17, R34 ;  /* 0x000000110c227223 */ /* 0x040fe20000000022 */
[----:B------:R-:W-:-:S02]  /*1980*/  FFMA R37, R12, R19, R31 ;  /* 0x000000130c257223 */ /* 0x000fc4000000001f */
[----:B------:R-:W3:Y:S01]  /*1990*/  LDS.64 R12, [R40+UR5+0x10] ;  /* 0x00001005280c7984 */ /* 0x000ee20008000a00 */
[C---:B------:R-:W-:Y:S01]  /*19a0*/  FFMA R33, R41.reuse, R17, R33 ;  /* 0x0000001129217223 */ /* 0x040fe20000000021 */
[----:B------:R-:W-:Y:S02]  /*19b0*/  FFMA R36, R41, R19, R36 ;  /* 0x0000001329247223 */ /* 0x000fe40000000024 */
[----:B------:R-:W4:Y:S04]  /*19c0*/  LDS R31, [R39+-0x10] ;  /* 0xfffff000271f7984 */ /* 0x000f280000000800 */
[----:B------:R-:W5:Y:S01]  /*19d0*/  LDS R41, [R39+-0x8] ;  /* 0xfffff80027297984 */ /* 0x000f620000000800 */
[C---:B0-----:R-:W-:Y:S01]  /*19e0*/  FFMA R16, R43.reuse, R17, R16 ;  /* 0x000000112b107223 */ /* 0x041fe20000000010 */
[----:B------:R-:W-:-:S02]  /*19f0*/  FFMA R18, R43, R19, R18 ;  /* 0x000000132b127223 */ /* 0x000fc40000000012 */
[----:B------:R-:W0:Y:S01]  /*1a00*/  LDS R43, [R39+0x18] ;  /* 0x00001800272b7984 */ /* 0x000e220000000800 */
[C---:B-1----:R-:W-:Y:S01]  /*1a10*/  FFMA R35, R14.reuse, R42, R35 ;  /* 0x0000002a0e237223 */ /* 0x042fe20000000023 */
[----:B--2---:R-:W-:Y:S01]  /*1a20*/  FFMA R34, R14, R38, R34 ;  /* 0x000000260e227223 */ /* 0x004fe20000000022 */
[-C--:B---3--:R-:W-:Y:S01]  /*1a30*/  FFMA R32, R42, R12.reuse, R32 ;  /* 0x0000000c2a207223 */ /* 0x088fe20000000020 */
[-C--:B------:R-:W-:Y:S01]  /*1a40*/  FFMA R38, R38, R12.reuse, R37 ;  /* 0x0000000c26267223 */ /* 0x080fe20000000025 */
[----:B------:R-:W1:Y:S01]  /*1a50*/  LDS R42, [R39] ;  /* 0x00000000272a7984 */ /* 0x000e620000000800 */
[C---:B----4-:R-:W-:Y:S01]  /*1a60*/  FFMA R33, R14.reuse, R31, R33 ;  /* 0x0000001f0e217223 */ /* 0x050fe20000000021 */
[-C--:B------:R-:W-:Y:S02]  /*1a70*/  FFMA R36, R31, R12.reuse, R36 ;  /* 0x0000000c1f247223 */ /* 0x080fe40000000024 */
[----:B------:R-:W2:Y:S01]  /*1a80*/  LDS R37, [R39+0x8] ;  /* 0x0000080027257984 */ /* 0x000ea20000000800 */
[----:B-----5:R-:W-:Y:S01]  /*1a90*/  FFMA R14, R14, R41, R16 ;  /* 0x000000290e0e7223 */ /* 0x020fe20000000010 */
[----:B------:R-:W-:-:S02]  /*1aa0*/  FFMA R41, R41, R12, R18 ;  /* 0x0000000c29297223 */ /* 0x000fc40000000012 */
[----:B------:R-:W3:Y:S04]  /*1ab0*/  LDS R31, [R39+0x10] ;  /* 0x00001000271f7984 */ /* 0x000ee80000000800 */
[----:B------:R-:W-:Y:S04]  /*1ac0*/  LDS R12, [R39+0x60] ;  /* 0x00006000270c7984 */ /* 0x000fe80000000800 */
[----:B------:R-:W4:Y:S04]  /*1ad0*/  LDS.64 R16, [R40+UR5+-0xe0] ;  /* 0xffff200528107984 */ /* 0x000f280008000a00 */
[----:B------:R-:W5:Y:S01]  /*1ae0*/  LDS.64 R18, [R40+UR5+0x20] ;  /* 0x0000200528127984 */ /* 0x000f620008000a00 */
[----:B------:R-:W-:Y:S01]  /*1af0*/  UIADD3 UR5, UPT, UPT, UR5, 0x100, URZ ;  /* 0x0000010005057890 */ /* 0x000fe2000fffe0ff */
[C---:B0-----:R-:W-:Y:S01]  /*1b00*/  FFMA R14, R43.reuse, R15, R14 ;  /* 0x0000000f2b0e7223 */ /* 0x041fe2000000000e */
[----:B------:R-:W-:-:S02]  /*1b10*/  FFMA R41, R43, R13, R41 ;  /* 0x0000000d2b297223 */ /* 0x000fc40000000029 */
[----:B------:R-:W-:Y:S01]  /*1b20*/  UISETP.NE.AND UP0, UPT, UR5, 0x400, UPT ;  /* 0x000004000500788c */ /* 0x000fe2000bf05270 */
[----:B------:R-:W0:Y:S01]  /*1b30*/  LDS R43, [R39+0x70] ;  /* 0x00007000272b7984 */ /* 0x000e220000000800 */
[C---:B-1----:R-:W-:Y:S01]  /*1b40*/  FFMA R35, R42.reuse, R15, R35 ;  /* 0x0000000f2a237223 */ /* 0x042fe20000000023 */
[----:B------:R-:W-:Y:S02]  /*1b50*/  FFMA R32, R42, R13, R32 ;  /* 0x0000000d2a207223 */ /* 0x000fe40000000020 */
[----:B------:R-:W1:Y:S01]  /*1b60*/  LDS R42, [R39+0x78] ;  /* 0x00007800272a7984 */ /* 0x000e620000000800 */
[C---:B--2---:R-:W-:Y:S01]  /*1b70*/  FFMA R34, R37.reuse, R15, R34 ;  /* 0x0000000f25227223 */ /* 0x044fe20000000022 */
[----:B------:R-:W-:Y:S02]  /*1b80*/  FFMA R38, R37, R13, R38 ;  /* 0x0000000d25267223 */ /* 0x000fe40000000026 */
[----:B------:R-:W2:Y:S01]  /*1b90*/  LDS R37, [R39+0x80] ;  /* 0x0000800027257984 */ /* 0x000ea20000000800 */
[C---:B---3--:R-:W-:Y:S01]  /*1ba0*/  FFMA R33, R31.reuse, R15, R33 ;  /* 0x0000000f1f217223 */ /* 0x048fe20000000021 */
[----:B------:R-:W-:-:S02]  /*1bb0*/  FFMA R36, R31, R13, R36 ;  /* 0x0000000d1f247223 */ /* 0x000fc40000000024 */
[----:B------:R-:W3:Y:S04]  /*1bc0*/  LDS R15, [R39+0x68] ;  /* 0x00006800270f7984 */ /* 0x000ee80000000800 */
[----:B------:R-:W3:Y:S01]  /*1bd0*/  LDS R31, [R39+0x88] ;  /* 0x00008800271f7984 */ /* 0x000ee20000000800 */
[----:B----4-:R-:W-:-:S03]  /*1be0*/  FFMA R35, R16, R12, R35 ;  /* 0x0000000c10237223 */ /* 0x010fc60000000023 */
[----:B------:R-:W4:Y:S01]  /*1bf0*/  LDS R13, [R39+0x90] ;  /* 0x00009000270d7984 */ /* 0x000f220000000800 */
[----:B-----5:R-:W-:-:S03]  /*1c00*/  FFMA R32, R12, R18, R32 ;  /* 0x000000120c207223 */ /* 0x020fc60000000020 */
[----:B------:R5:W4:Y:S01]  /*1c10*/  LDS R12, [R39+0x98] ;  /* 0x00009800270c7984 */ /* 0x000b220000000800 */
[C---:B0-----:R-:W-:Y:S01]  /*1c20*/  FFMA R33, R16.reuse, R43, R33 ;  /* 0x0000002b10217223 */ /* 0x041fe20000000021 */
[----:B------:R-:W-:Y:S01]  /*1c30*/  FFMA R36, R43, R18, R36 ;  /* 0x000000122b247223 */ /* 0x000fe20000000024 */
[----:B-----5:R-:W-:Y:S02]  /*1c40*/  VIADD R39, R39, 0x180 ;  /* 0x0000018027277836 */ /* 0x020fe40000000000 */
[----:B-1----:R-:W-:Y:S01]  /*1c50*/  FFMA R14, R16, R42, R14 ;  /* 0x0000002a100e7223 */ /* 0x002fe2000000000e */
[-C--:B------:R-:W-:Y:S01]  /*1c60*/  FFMA R41, R42, R18.reuse, R41 ;  /* 0x000000122a297223 */ /* 0x080fe20000000029 */
[C---:B--2---:R-:W-:Y:S01]  /*1c70*/  FFMA R35, R37.reuse, R17, R35 ;  /* 0x0000001125237223 */ /* 0x044fe20000000023 */
[----:B------:R-:W-:Y:S01]  /*1c80*/  FFMA R32, R37, R19, R32 ;  /* 0x0000001325207223 */ /* 0x000fe20000000020 */
[----:B---3--:R-:W-:Y:S01]  /*1c90*/  FFMA R34, R16, R15, R34 ;  /* 0x0000000f10227223 */ /* 0x008fe20000000022 */
[----:B------:R-:W-:-:S03]  /*1ca0*/  FFMA R38, R15, R18, R38 ;  /* 0x000000120f267223 */ /* 0x000fc60000000026 */
[C---:B------:R-:W-:Y:S01]  /*1cb0*/  FFMA R34, R31.reuse, R17, R34 ;  /* 0x000000111f227223 */ /* 0x040fe20000000022 */
[----:B------:R-:W-:Y:S01]  /*1cc0*/  FFMA R31, R31, R19, R38 ;  /* 0x000000131f1f7223 */ /* 0x000fe20000000026 */
[C---:B----4-:R-:W-:Y:S01]  /*1cd0*/  FFMA R33, R13.reuse, R17, R33 ;  /* 0x000000110d217223 */ /* 0x050fe20000000021 */
[----:B------:R-:W-:Y:S01]  /*1ce0*/  FFMA R36, R13, R19, R36 ;  /* 0x000000130d247223 */ /* 0x000fe20000000024 */
[C---:B------:R-:W-:Y:S01]  /*1cf0*/  FFMA R37, R12.reuse, R17, R14 ;  /* 0x000000110c257223 */ /* 0x040fe2000000000e */
[----:B------:R-:W-:Y:S01]  /*1d00*/  FFMA R38, R12, R19, R41 ;  /* 0x000000130c267223 */ /* 0x000fe20000000029 */
[----:B------:R-:W-:Y:S06]  /*1d10*/  BRA.U UP0, `(.L_x_7) ;  /* 0xfffffff900b87547 */ /* 0x000fec000b83ffff */
[----:B------:R-:W-:Y:S01]  /*1d20*/  HFMA2 R39, -RZ, RZ, 0, 5.9604644775390625e-08 ;  /* 0x00000001ff277431 */ /* 0x000fe200000001ff */
[----:B------:R-:W-:Y:S01]  /*1d30*/  UPLOP3.LUT UP0, UPT, UPT, UPT, UPT, 0x40, 0x4 ;  /* 0x000000000004789c */ /* 0x000fe20003f0e870 */
[----:B------:R-:W-:Y:S10]  /*1d40*/  BRA.U UP2, `(.L_x_8) ;  /* 0xfffffff9029c7547 */ /* 0x000ff4000b83ffff */
[----:B------:R-:W-:Y:S01]  /*1d50*/  IMAD.MOV.U32 R17, RZ, RZ, 0x1 ;  /* 0x00000001ff117424 */ /* 0x000fe200078e00ff */
[----:B------:R-:W-:Y:S01]  /*1d60*/  UPLOP3.LUT UP0, UPT, UPT, UPT, UPT, 0x40, 0x4 ;  /* 0x000000000004789c */ /* 0x000fe20003f0e870 */
[----:B------:R-:W-:Y:S10]  /*1d70*/  BRA.U UP1, `(.L_x_9) ;  /* 0xffffffed01707547 */ /* 0x000ff4000b83ffff */
[----:B------:R-:W0:Y:S01]  /*1d80*/  S2R R5, SR_TID.X ;  /* 0x0000000000057919 */ /* 0x000e220000002100 */
[----:B------:R-:W1:Y:S01]  /*1d90*/  LDC.64 R6, c[0x0][0x398] ;  /* 0x0000e600ff067b82 */ /* 0x000e620000000a00 */
[----:B0-----:R-:W-:-:S04]  /*1da0*/  LOP3.LUT R3, R5, 0x1, RZ, 0xc0, !PT ;  /* 0x0000000105037812 */ /* 0x001fc800078ec0ff */
[----:B------:R-:W-:-:S05]  /*1db0*/  IADD3 R28, PT, PT, R28, R3, RZ ;  /* 0x000000031c1c7210 */ /* 0x000fca0007ffe0ff */
[----:B-1----:R-:W-:-:S05]  /*1dc0*/  IMAD.WIDE.U32 R6, R28, 0x4, R6 ;  /* 0x000000041c067825 */ /* 0x002fca00078e0006 */
[----:B------:R-:W2:Y:S04]  /*1dd0*/  LDG.E.CONSTANT R8, desc[UR8][R6.64+0x10] ;  /* 0x0000100806087981 */ /* 0x000ea8000c1e9900 */
[----:B------:R-:W3:Y:S04]  /*1de0*/  LDG.E.CONSTANT R9, desc[UR8][R6.64+0x8] ;  /* 0x0000080806097981 */ /* 0x000ee8000c1e9900 */
[----:B------:R-:W4:Y:S04]  /*1df0*/  LDG.E.CONSTANT R0, desc[UR8][R6.64+0x18] ;  /* 0x0000180806007981 */ /* 0x000f28000c1e9900 */
[----:B------:R0:W5:Y:S01]  /*1e00*/  LDG.E.CONSTANT R4, desc[UR8][R6.64] ;  /* 0x0000000806047981 */ /* 0x000162000c1e9900 */
[----:B------:R-:W-:Y:S01]  /*1e10*/  LOP3.LUT R2, R5, 0xffff, RZ, 0xc0, !PT ;  /* 0x0000ffff05027812 */ /* 0x000fe200078ec0ff */
[----:B------:R-:W-:-:S04]  /*1e20*/  IMAD.IADD R28, R21, 0x1, R28 ;  /* 0x00000001151c7824 */ /* 0x000fc800078e021c */
[----:B------:R-:W-:Y:S02]  /*1e30*/  IMAD R2, R2, 0x925, RZ ;  /* 0x0000092502027824 */ /* 0x000fe400078e02ff */
[----:B------:R-:W-:-:S03]  /*1e40*/  IMAD R11, R11, 0x3800, R28 ;  /* 0x000038000b0b7824 */ /* 0x000fc600078e021c */
[----:B------:R-:W-:Y:S02]  /*1e50*/  SHF.R.U32.HI R12, RZ, 0x10, R2 ;  /* 0x00000010ff0c7819 */ /* 0x000fe40000011602 */
[----:B------:R-:W-:Y:S02]  /*1e60*/  IADD3 R11, PT, PT, R10, R11, RZ ;  /* 0x0000000b0a0b7210 */ /* 0x000fe40007ffe0ff */
[----:B------:R-:W-:-:S03]  /*1e70*/  PRMT R2, R12, 0x9910, RZ ;  /* 0x000099100c027816 */ /* 0x000fc600000000ff */
[----:B0-----:R-:W-:Y:S02]  /*1e80*/  IMAD R6, R12, 0x31000, R11 ;  /* 0x000310000c067824 */ /* 0x001fe400078e020b */
[----:B------:R-:W-:-:S05]  /*1e90*/  IMAD R2, R2, 0x1c, RZ ;  /* 0x0000001c02027824 */ /* 0x000fca00078e02ff */
[----:B------:R-:W-:Y:S02]  /*1ea0*/  IADD3 R14, PT, PT, RZ, -R2, RZ ;  /* 0x80000002ff0e7210 */ /* 0x000fe40007ffe0ff */
[----:B------:R-:W0:Y:S02]  /*1eb0*/  LDC.64 R2, c[0x0][0x390] ;  /* 0x0000e400ff027b82 */ /* 0x000e240000000a00 */
[----:B------:R-:W-:-:S05]  /*1ec0*/  PRMT R14, R14, 0x7710, RZ ;  /* 0x000077100e0e7816 */ /* 0x000fca00000000ff */
[----:B------:R-:W-:-:S04]  /*1ed0*/  IMAD.IADD R5, R14, 0x1, R5 ;  /* 0x000000010e057824 */ /* 0x000fc800078e0205 */
[----:B------:R-:W-:-:S05]  /*1ee0*/  IMAD.SHL.U32 R5, R5, 0x80, RZ ;  /* 0x0000008005057824 */ /* 0x000fca00078e00ff */
[----:B------:R-:W-:-:S04]  /*1ef0*/  LOP3.LUT R5, R5, 0xf00, RZ, 0xc0, !PT ;  /* 0x00000f0005057812 */ /* 0x000fc800078ec0ff */
[----:B------:R-:W-:-:S05]  /*1f00*/  IADD3 R5, PT, PT, R5, R6, RZ ;  /* 0x0000000605057210 */ /* 0x000fca0007ffe0ff */
[----:B0-----:R-:W-:-:S04]  /*1f10*/  IMAD.WIDE.U32 R2, R5, 0x4, R2 ;  /* 0x0000000405027825 */ /* 0x001fc800078e0002 */
[--C-:B--2---:R-:W-:Y:S01]  /*1f20*/  FADD R33, R33, R8.reuse ;  /* 0x0000000821217221 */ /* 0x104fe20000000000 */
[----:B------:R-:W-:Y:S01]  /*1f30*/  FADD R8, R36, R8 ;  /* 0x0000000824087221 */ /* 0x000fe20000000000 */
[--C-:B---3--:R-:W-:Y:S01]  /*1f40*/  FADD R34, R34, R9.reuse ;  /* 0x0000000922227221 */ /* 0x108fe20000000000 */
[----:B------:R-:W-:-:S03]  /*1f50*/  FADD R9, R31, R9 ;  /* 0x000000091f097221 */ /* 0x000fc60000000000 */
[----:B------:R-:W-:Y:S01]  /*1f60*/  FMNMX R7, RZ, R8, !PT ;  /* 0x00000008ff077209 */ /* 0x000fe20007800000 */
[--C-:B----4-:R-:W-:Y:S01]  /*1f70*/  FADD R37, R37, R0.reuse ;  /* 0x0000000025257221 */ /* 0x110fe20000000000 */
[----:B------:R-:W-:Y:S01]  /*1f80*/  FADD R0, R38, R0 ;  /* 0x0000000026007221 */ /* 0x000fe20000000000 */
[----:B------:R-:W-:Y:S02]  /*1f90*/  FMNMX R33, RZ, R33, !PT ;  /* 0x00000021ff217209 */ /* 0x000fe40007800000 */
[----:B------:R0:W-:Y:S01]  /*1fa0*/  STG.E desc[UR8][R2.64+0x7010], R7 ;  /* 0x0070100702007986 */ /* 0x0001e2000c101908 */
[--C-:B-----5:R-:W-:Y:S01]  /*1fb0*/  FADD R35, R35, R4.reuse ;  /* 0x0000000423237221 */ /* 0x120fe20000000000 */
[----:B------:R-:W-:Y:S01]  /*1fc0*/  FADD R4, R32, R4 ;  /* 0x0000000420047221 */ /* 0x000fe20000000000 */
[----:B------:R-:W-:Y:S01]  /*1fd0*/  FMNMX R5, RZ, R34, !PT ;  /* 0x00000022ff057209 */ /* 0x000fe20007800000 */
[----:B------:R-:W-:Y:S01]  /*1fe0*/  STG.E desc[UR8][R2.64+0x10], R33 ;  /* 0x0000102102007986 */ /* 0x000fe2000c101908 */
[----:B------:R-:W-:-:S02]  /*1ff0*/  FMNMX R9, RZ, R9, !PT ;  /* 0x00000009ff097209 */ /* 0x000fc40007800000 */
[----:B------:R-:W-:Y:S01]  /*2000*/  FMNMX R37, RZ, R37, !PT ;  /* 0x00000025ff257209 */ /* 0x000fe20007800000 */
[----:B------:R-:W-:Y:S01]  /*2010*/  STG.E desc[UR8][R2.64+0x8], R5 ;  /* 0x0000080502007986 */ /* 0x000fe2000c101908 */
[----:B------:R-:W-:Y:S02]  /*2020*/  FMNMX R11, RZ, R0, !PT ;  /* 0x00000000ff0b7209 */ /* 0x000fe40007800000 */
[----:B------:R-:W-:Y:S01]  /*2030*/  FMNMX R35, RZ, R35, !PT ;  /* 0x00000023ff237209 */ /* 0x000fe20007800000 */
[----:B------:R-:W-:Y:S01]  /*2040*/  STG.E desc[UR8][R2.64+0x7008], R9 ;  /* 0x0070080902007986 */ /* 0x000fe2000c101908 */
[----:B0-----:R-:W-:-:S03]  /*2050*/  FMNMX R7, RZ, R4, !PT ;  /* 0x00000004ff077209 */ /* 0x001fc60007800000 */
[----:B------:R-:W-:Y:S04]  /*2060*/  STG.E desc[UR8][R2.64+0x18], R37 ;  /* 0x0000182502007986 */ /* 0x000fe8000c101908 */
[----:B------:R-:W-:Y:S04]  /*2070*/  STG.E desc[UR8][R2.64+0x7018], R11 ;  /* 0x0070180b02007986 */ /* 0x000fe8000c101908 */
[----:B------:R-:W-:Y:S04]  /*2080*/  STG.E desc[UR8][R2.64], R35 ;  /* 0x0000002302007986 */ /* 0x000fe8000c101908 */
[----:B------:R-:W-:Y:S01]  /*2090*/  STG.E desc[UR8][R2.64+0x7000], R7 ;  /* 0x0070000702007986 */ /* 0x000fe2000c101908 */
[----:B------:R-:W-:Y:S05]  /*20a0*/  EXIT ;  /* 0x000000000000794d */ /* 0x000fea0003800000 */
.L_x_10:
[----:B------:R-:W-:-:S00]  /*20b0*/  BRA `(.L_x_10) ;  /* 0xfffffffc00fc7947 */ /* 0x000fc0000383ffff */
[----:B------:R-:W-:-:S00]  /*20c0*/  NOP ;  /* 0x0000000000007918 */ /* 0x000fc00000000000 */
        /* <DEDUP_REMOVED lines=11> */
.L_x_11:


//--------------------- .nv.shared.my_kernel_kernel0 --------------------------
	.section	.nv.shared.my_kernel_kernel0,"aw",@nobits
	.sectionflags	@""
	.align	4
.nv.shared.my_kernel_kernel0:
	.zero		4224


//--------------------- .nv.shared.reserved.0     --------------------------
	.section	.nv.shared.reserved.0,"aw",@nobits
	.weak		__nv_reservedSMEM_offset_0_alias
	.size		__nv_reservedSMEM_offset_0_alias, 0, 64
	.other		__nv_reservedSMEM_offset_0_alias,@"STO_CUDA_RESERVED_SHARED STV_DEFAULT"
__nv_reservedSMEM_offset_0_alias:
	.zero		0
	.zero		64


//--------------------- .nv.constant0.my_kernel_kernel0 --------------------------
	.section	.nv.constant0.my_kernel_kernel0,"a",@progbits
	.sectionflags	@""
	.align	4
.nv.constant0.my_kernel_kernel0:
	.zero		928


//--------------------- SYMBOLS --------------------------

	.type		.nv.reservedSmem.offset0,@object
	.size		.nv.reservedSmem.offset0,0x4
	.type		.nv.reservedSmem.cap,@object
	.size		.nv.reservedSmem.cap,0x4
